// auto-generated by cutlass_sweep.gemm — config: {"arch": "sm_90", "cluster_m": 2, "cluster_n": 1, "dtype": "fp16", "stages": 0, "tile_k": 32, "tile_m": 128, "tile_n": 256}
#include "cutlass/cutlass.h"
#include "cutlass/gemm/collective/collective_builder.hpp"
#include "cutlass/gemm/device/gemm_universal_adapter.h"
#include "cutlass/gemm/kernel/gemm_universal.hpp"
#include "cutlass/epilogue/collective/collective_builder.hpp"

using ElemA = cutlass::half_t;
using ElemB = cutlass::half_t;
using ElemCD = cutlass::half_t;
using Acc  = float;
using TileShape    = cute::Shape<cute::_128, cute::_256, cute::_32>;
using ClusterShape = cute::Shape<cute::_2, cute::_1, cute::_1>;

using CollectiveEpilogue = typename cutlass::epilogue::collective::CollectiveBuilder<
    cutlass::arch::Sm90, cutlass::arch::OpClassTensorOp,
    TileShape, ClusterShape,
    cutlass::epilogue::collective::EpilogueTileAuto,
    Acc, Acc,
    ElemCD, cutlass::layout::RowMajor, 128 / cutlass::sizeof_bits<ElemCD>::value,
    ElemCD, cutlass::layout::RowMajor, 128 / cutlass::sizeof_bits<ElemCD>::value,
    cutlass::epilogue::collective::EpilogueScheduleAuto
  >::CollectiveOp;

using CollectiveMainloop = typename cutlass::gemm::collective::CollectiveBuilder<
    cutlass::arch::Sm90, cutlass::arch::OpClassTensorOp,
    ElemA, cutlass::layout::RowMajor, 128 / cutlass::sizeof_bits<ElemA>::value,
    ElemB, cutlass::layout::ColumnMajor, 128 / cutlass::sizeof_bits<ElemB>::value,
    Acc,
    TileShape, ClusterShape,
    cutlass::gemm::collective::StageCountAutoCarveout<static_cast<int>(sizeof(typename CollectiveEpilogue::SharedStorage))>,
    cutlass::gemm::collective::KernelScheduleAuto
  >::CollectiveOp;

using GemmKernel = cutlass::gemm::kernel::GemmUniversal<
    cute::Shape<int,int,int,int>,
    CollectiveMainloop,
    CollectiveEpilogue
>;
using Gemm = cutlass::gemm::device::GemmUniversalAdapter<GemmKernel>;

// Force the device kernel symbol into the cubin without needing a host main.
auto* _anchor = &cutlass::device_kernel<GemmKernel>;


// ===== COMPILED SASS (sm_90a) =====

	.target	sm_90a

	.elftype	@"ET_EXEC"


//--------------------- .note.nv.tkinfo           --------------------------
	.section	.note.nv.tkinfo,"",@"SHT_NOTE"
	.sectionflags	@"SHF_NOTE_NV_TKINFO"
	.tkinfo
        /*0018*/ 	.word	0x00000002
        /*0030*/ 	.string	""
        /*0030*/ 	.string	"ptxas"
        /*0030*/ 	.string	"Cuda compilation tools, release 13.0, V13.0.88"
        /*0030*/ 	.string	"Build cuda_13.0.r13.0/compiler.36424714_0"
        /*0030*/ 	.string	"-arch sm_90a -m 64 "



//--------------------- .note.nv.cuinfo           --------------------------
	.section	.note.nv.cuinfo,"",@"SHT_NOTE"
	.sectionflags	@"SHF_NOTE_NV_CUINFO"
        /*0018*/ 	.short	0x0002
        /*001a*/ 	.short	0x005a
        /*001c*/ 	.short	0x0082
	.zero		2


//--------------------- .nv.info                  --------------------------
	.section	.nv.info,"",@"SHT_CUDA_INFO"
	.align	4


	//----- nvinfo : EIATTR_REGCOUNT
	.align		4
        /*0000*/ 	.byte	0x04, 0x2f
        /*0002*/ 	.short	(.L_15 - .L_14)
	.align		4
.L_14:
        /*0004*/ 	.word	index@(_ZN7cutlass13device_kernelINS_4gemm6kernel13GemmUniversalIN4cute5tupleIJiiiiEEENS1_10collective13CollectiveMmaINS1_34MainloopSm90TmaGmmaWarpSpecializedILi9ENS5_IJNS4_1CILi2EEENSA_ILi1EEESC_EEENS1_35KernelTmaWarpSpecializedCooperativeEEENS5_IJNSA_ILi128EEENSA_ILi256EEENSA_ILi32EEEEEENS_6half_tENS5_IJlSC_lEEESK_SL_NS4_8TiledMMAINS4_8MMA_AtomIJNS4_4SM904GMMA26MMA_64x256x16_F32F16F16_SSILNSP_5MajorE0ELSR_0ELNSP_7ScaleInE1ELSS_1EEEEEENS4_6LayoutISD_NS5_IJSC_NSA_ILi0EEESW_EEEEENS5_IJNS4_10UnderscoreESZ_SZ_EEEEENS4_13SM90_TMA_LOADENS4_14ComposedLayoutINS4_7SwizzleILi2ELi4ELi3EEENS4_18smem_ptr_flag_bitsILi16EEENSV_INS5_IJNSA_ILi8EEESI_EEENS5_IJSI_SC_EEEEEEEvNS4_8identityENS4_23SM90_TMA_LOAD_MULTICASTES1C_vS1D_EENS_8epilogue10collective6detail29Sm90TmaWarpSpecializedAdapterINS1H_15DefaultEpilogueISK_SL_SL_NS1G_6thread17LinearCombinationISK_Li1EffLNS1L_9ScaleType4KindE0ELNS_15FloatRoundStyleE2ESK_EENS1_15EpilogueDefaultEEEEEvvEEEEvNT_6ParamsE)
        /*0008*/ 	.word	0x000000a8


	//----- nvinfo : EIATTR_FRAME_SIZE
	.align		4
.L_15:
        /*000c*/ 	.byte	0x04, 0x11
        /*000e*/ 	.short	(.L_17 - .L_16)
	.align		4
.L_16:
        /*0010*/ 	.word	index@(_ZN7cutlass13device_kernelINS_4gemm6kernel13GemmUniversalIN4cute5tupleIJiiiiEEENS1_10collective13CollectiveMmaINS1_34MainloopSm90TmaGmmaWarpSpecializedILi9ENS5_IJNS4_1CILi2EEENSA_ILi1EEESC_EEENS1_35KernelTmaWarpSpecializedCooperativeEEENS5_IJNSA_ILi128EEENSA_ILi256EEENSA_ILi32EEEEEENS_6half_tENS5_IJlSC_lEEESK_SL_NS4_8TiledMMAINS4_8MMA_AtomIJNS4_4SM904GMMA26MMA_64x256x16_F32F16F16_SSILNSP_5MajorE0ELSR_0ELNSP_7ScaleInE1ELSS_1EEEEEENS4_6LayoutISD_NS5_IJSC_NSA_ILi0EEESW_EEEEENS5_IJNS4_10UnderscoreESZ_SZ_EEEEENS4_13SM90_TMA_LOADENS4_14ComposedLayoutINS4_7SwizzleILi2ELi4ELi3EEENS4_18smem_ptr_flag_bitsILi16EEENSV_INS5_IJNSA_ILi8EEESI_EEENS5_IJSI_SC_EEEEEEEvNS4_8identityENS4_23SM90_TMA_LOAD_MULTICASTES1C_vS1D_EENS_8epilogue10collective6detail29Sm90TmaWarpSpecializedAdapterINS1H_15DefaultEpilogueISK_SL_SL_NS1G_6thread17LinearCombinationISK_Li1EffLNS1L_9ScaleType4KindE0ELNS_15FloatRoundStyleE2ESK_EENS1_15EpilogueDefaultEEEEEvvEEEEvNT_6ParamsE)
        /*0014*/ 	.word	0x00000000


	//----- nvinfo : EIATTR_MIN_STACK_SIZE
	.align		4
.L_17:
        /*0018*/ 	.byte	0x04, 0x12
        /*001a*/ 	.short	(.L_19 - .L_18)
	.align		4
.L_18:
        /*001c*/ 	.word	index@(_ZN7cutlass13device_kernelINS_4gemm6kernel13GemmUniversalIN4cute5tupleIJiiiiEEENS1_10collective13CollectiveMmaINS1_34MainloopSm90TmaGmmaWarpSpecializedILi9ENS5_IJNS4_1CILi2EEENSA_ILi1EEESC_EEENS1_35KernelTmaWarpSpecializedCooperativeEEENS5_IJNSA_ILi128EEENSA_ILi256EEENSA_ILi32EEEEEENS_6half_tENS5_IJlSC_lEEESK_SL_NS4_8TiledMMAINS4_8MMA_AtomIJNS4_4SM904GMMA26MMA_64x256x16_F32F16F16_SSILNSP_5MajorE0ELSR_0ELNSP_7ScaleInE1ELSS_1EEEEEENS4_6LayoutISD_NS5_IJSC_NSA_ILi0EEESW_EEEEENS5_IJNS4_10UnderscoreESZ_SZ_EEEEENS4_13SM90_TMA_LOADENS4_14ComposedLayoutINS4_7SwizzleILi2ELi4ELi3EEENS4_18smem_ptr_flag_bitsILi16EEENSV_INS5_IJNSA_ILi8EEESI_EEENS5_IJSI_SC_EEEEEEEvNS4_8identityENS4_23SM90_TMA_LOAD_MULTICASTES1C_vS1D_EENS_8epilogue10collective6detail29Sm90TmaWarpSpecializedAdapterINS1H_15DefaultEpilogueISK_SL_SL_NS1G_6thread17LinearCombinationISK_Li1EffLNS1L_9ScaleType4KindE0ELNS_15FloatRoundStyleE2ESK_EENS1_15EpilogueDefaultEEEEEvvEEEEvNT_6ParamsE)
        /*0020*/ 	.word	0x00000000
.L_19:


//--------------------- .nv.compat                --------------------------
	.section	.nv.compat,"",@"SHT_CUDA_COMPAT_INFO"
	.align	4
        /*0000*/ 	.byte	0x02, 0x09, 0x01, 0x00, 0x02, 0x02, 0x04, 0x00, 0x02, 0x05, 0x05, 0x00, 0x03, 0x07, 0x01, 0x01
        /*0010*/ 	.byte	0x02, 0x03, 0x01, 0x00, 0x02, 0x06, 0x01, 0x00, 0x04, 0x0b, 0x08, 0x00, 0x00, 0x00, 0x00, 0x00
        /*0020*/ 	.byte	0x00, 0x00, 0x00, 0x00


//--------------------- .nv.info._ZN7cutlass13device_kernelINS_4gemm6kernel13GemmUniversalIN4cute5tupleIJiiiiEEENS1_10collective13CollectiveMmaINS1_34MainloopSm90TmaGmmaWarpSpecializedILi9ENS5_IJNS4_1CILi2EEENSA_ILi1EEESC_EEENS1_35KernelTmaWarpSpecializedCooperativeEEENS5_IJNSA_ILi128EEENSA_ILi256EEENSA_ILi32EEEEEENS_6half_tENS5_IJlSC_lEEESK_SL_NS4_8TiledMMAINS4_8MMA_AtomIJNS4_4SM904GMMA26MMA_64x256x16_F32F16F16_SSILNSP_5MajorE0ELSR_0ELNSP_7ScaleInE1ELSS_1EEEEEENS4_6LayoutISD_NS5_IJSC_NSA_ILi0EEESW_EEEEENS5_IJNS4_10UnderscoreESZ_SZ_EEEEENS4_13SM90_TMA_LOADENS4_14ComposedLayoutINS4_7SwizzleILi2ELi4ELi3EEENS4_18smem_ptr_flag_bitsILi16EEENSV_INS5_IJNSA_ILi8EEESI_EEENS5_IJSI_SC_EEEEEEEvNS4_8identityENS4_23SM90_TMA_LOAD_MULTICASTES1C_vS1D_EENS_8epilogue10collective6detail29Sm90TmaWarpSpecializedAdapterINS1H_15DefaultEpilogueISK_SL_SL_NS1G_6thread17LinearCombinationISK_Li1EffLNS1L_9ScaleType4KindE0ELNS_15FloatRoundStyleE2ESK_EENS1_15EpilogueDefaultEEEEEvvEEEEvNT_6ParamsE --------------------------
	.section	.nv.info._ZN7cutlass13device_kernelINS_4gemm6kernel13GemmUniversalIN4cute5tupleIJiiiiEEENS1_10collective13CollectiveMmaINS1_34MainloopSm90TmaGmmaWarpSpecializedILi9ENS5_IJNS4_1CILi2EEENSA_ILi1EEESC_EEENS1_35KernelTmaWarpSpecializedCooperativeEEENS5_IJNSA_ILi128EEENSA_ILi256EEENSA_ILi32EEEEEENS_6half_tENS5_IJlSC_lEEESK_SL_NS4_8TiledMMAINS4_8MMA_AtomIJNS4_4SM904GMMA26MMA_64x256x16_F32F16F16_SSILNSP_5MajorE0ELSR_0ELNSP_7ScaleInE1ELSS_1EEEEEENS4_6LayoutISD_NS5_IJSC_NSA_ILi0EEESW_EEEEENS5_IJNS4_10UnderscoreESZ_SZ_EEEEENS4_13SM90_TMA_LOADENS4_14ComposedLayoutINS4_7SwizzleILi2ELi4ELi3EEENS4_18smem_ptr_flag_bitsILi16EEENSV_INS5_IJNSA_ILi8EEESI_EEENS5_IJSI_SC_EEEEEEEvNS4_8identityENS4_23SM90_TMA_LOAD_MULTICASTES1C_vS1D_EENS_8epilogue10collective6detail29Sm90TmaWarpSpecializedAdapterINS1H_15DefaultEpilogueISK_SL_SL_NS1G_6thread17LinearCombinationISK_Li1EffLNS1L_9ScaleType4KindE0ELNS_15FloatRoundStyleE2ESK_EENS1_15EpilogueDefaultEEEEEvvEEEEvNT_6ParamsE,"",@"SHT_CUDA_INFO"
	.sectionflags	@""
	.align	4


	//----- nvinfo : EIATTR_CUDA_API_VERSION
	.align		4
        /*0000*/ 	.byte	0x04, 0x37
        /*0002*/ 	.short	(.L_21 - .L_20)
.L_20:
        /*0004*/ 	.word	0x00000082


	//----- nvinfo : EIATTR_KPARAM_INFO
	.align		4
.L_21:
        /*0008*/ 	.byte	0x04, 0x17
        /*000a*/ 	.short	(.L_23 - .L_22)
.L_22:
        /*000c*/ 	.word	0x00000000
        /*0010*/ 	.short	0x0000
        /*0012*/ 	.short	0x0070
        /*0014*/ 	.byte	0x00, 0xf0, 0x01, 0x10


	//----- nvinfo : EIATTR_SPARSE_MMA_MASK
	.align		4
.L_23:
        /*0018*/ 	.byte	0x03, 0x50
        /*001a*/ 	.short	0x0000


	//----- nvinfo : EIATTR_MAXREG_COUNT
	.align		4
        /*001c*/ 	.byte	0x03, 0x1b
        /*001e*/ 	.short	0x00a8


	//----- nvinfo : EIATTR_NUM_BARRIERS
	.align		4
        /*0020*/ 	.byte	0x02, 0x4c
        /*0022*/ 	.byte	0x01
	.zero		1


	//----- nvinfo : EIATTR_EXTERNS
	.align		4
        /*0024*/ 	.byte	0x04, 0x0f
        /*0026*/ 	.short	(.L_25 - .L_24)


	//   ....[0]....
	.align		4
.L_24:
        /*0028*/ 	.word	index@(__assertfail)


	//----- nvinfo : EIATTR_MERCURY_ISA_VERSION
	.align		4
.L_25:
        /*002c*/ 	.byte	0x03, 0x5f
        /*002e*/ 	.short	0x0101


	//----- nvinfo : EIATTR_INT_WARP_WIDE_INSTR_OFFSETS
	.align		4
        /*0030*/ 	.byte	0x04, 0x31
        /*0032*/ 	.short	(.L_27 - .L_26)


	//   ....[0]....
.L_26:
        /*0034*/ 	.word	0x00000550


	//   ....[1]....
        /*0038*/ 	.word	0x00000580


	//   ....[2]....
        /*003c*/ 	.word	0x00000740


	//----- nvinfo : EIATTR_COOP_GROUP_MASK_REGIDS
	.align		4
.L_27:
        /*0040*/ 	.byte	0x04, 0x29
        /*0042*/ 	.short	(.L_29 - .L_28)


	//   ....[0]....
.L_28:
        /*0044*/ 	.word	0xffffffff


	//   ....[1]....
        /*0048*/ 	.word	0xffffffff


	//   ....[2]....
        /*004c*/ 	.word	0xffffffff


	//   ....[3]....
        /*0050*/ 	.word	0xffffffff


	//   ....[4]....
        /*0054*/ 	.word	0xffffffff


	//   ....[5]....
        /*0058*/ 	.word	0xffffffff


	//----- nvinfo : EIATTR_COOP_GROUP_INSTR_OFFSETS
	.align		4
.L_29:
        /*005c*/ 	.byte	0x04, 0x28
        /*005e*/ 	.short	(.L_31 - .L_30)


	//   ....[0]....
.L_30:
        /*0060*/ 	.word	0x00000060


	//   ....[1]....
        /*0064*/ 	.word	0x00000070


	//   ....[2]....
        /*0068*/ 	.word	0x00000130


	//   ....[3]....
        /*006c*/ 	.word	0x000003a0


	//   ....[4]....
        /*0070*/ 	.word	0x000008c0


	//   ....[5]....
        /*0074*/ 	.word	0x00001310


	//----- nvinfo : EIATTR_REG_RECONFIG
	.align		4
.L_31:
        /*0078*/ 	.byte	0x01, 0x54
	.zero		2


	//----- nvinfo : EIATTR_SYSCALL_OFFSETS
	.align		4
        /*007c*/ 	.byte	0x04, 0x46
        /*007e*/ 	.short	(.L_33 - .L_32)


	//   ....[0]....
.L_32:
        /*0080*/ 	.word	0x000014d0


	//----- nvinfo : EIATTR_MBARRIER_INSTR_OFFSETS
	.align		4
.L_33:
        /*0084*/ 	.byte	0x04, 0x39
        /*0086*/ 	.short	(.L_35 - .L_34)


	//   ....[0]....
.L_34:
        /*0088*/ 	.word	0x00000250
        /*008c*/ 	.word	0x000000ff
        /*0090*/ 	.word	0x00000000
        /*0094*/ 	.short	0x0100
        /*0096*/ 	.byte	0x08
	.zero		1


	//   ....[1]....
        /*0098*/ 	.word	0x00000260
        /*009c*/ 	.word	0x000000ff
        /*00a0*/ 	.word	0x00000048
        /*00a4*/ 	.short	0x0100
        /*00a6*/ 	.byte	0x08
	.zero		1


	//   ....[2]....
        /*00a8*/ 	.word	0x00000270
        /*00ac*/ 	.word	0x000000ff
        /*00b0*/ 	.word	0x00000008
        /*00b4*/ 	.short	0x0100
        /*00b6*/ 	.byte	0x08
	.zero		1


	//   ....[3]....
        /*00b8*/ 	.word	0x00000280
        /*00bc*/ 	.word	0x000000ff
        /*00c0*/ 	.word	0x00000050
        /*00c4*/ 	.short	0x0100
        /*00c6*/ 	.byte	0x08
	.zero		1


	//   ....[4]....
        /*00c8*/ 	.word	0x00000290
        /*00cc*/ 	.word	0x000000ff
        /*00d0*/ 	.word	0x00000010
        /*00d4*/ 	.short	0x0100
        /*00d6*/ 	.byte	0x08
	.zero		1


	//   ....[5]....
        /*00d8*/ 	.word	0x000002a0
        /*00dc*/ 	.word	0x000000ff
        /*00e0*/ 	.word	0x00000058
        /*00e4*/ 	.short	0x0100
        /*00e6*/ 	.byte	0x08
	.zero		1


	//   ....[6]....
        /*00e8*/ 	.word	0x000002b0
        /*00ec*/ 	.word	0x000000ff
        /*00f0*/ 	.word	0x00000018
        /*00f4*/ 	.short	0x0100
        /*00f6*/ 	.byte	0x08
	.zero		1


	//   ....[7]....
        /*00f8*/ 	.word	0x000002c0
        /*00fc*/ 	.word	0x000000ff
        /*0100*/ 	.word	0x00000060
        /*0104*/ 	.short	0x0100
        /*0106*/ 	.byte	0x08
	.zero		1


	//   ....[8]....
        /*0108*/ 	.word	0x000002d0
        /*010c*/ 	.word	0x000000ff
        /*0110*/ 	.word	0x00000020
        /*0114*/ 	.short	0x0100
        /*0116*/ 	.byte	0x08
	.zero		1


	//   ....[9]....
        /*0118*/ 	.word	0x000002e0
        /*011c*/ 	.word	0x000000ff
        /*0120*/ 	.word	0x00000068
        /*0124*/ 	.short	0x0100
        /*0126*/ 	.byte	0x08
	.zero		1


	//   ....[10]....
        /*0128*/ 	.word	0x000002f0
        /*012c*/ 	.word	0x000000ff
        /*0130*/ 	.word	0x00000028
        /*0134*/ 	.short	0x0100
        /*0136*/ 	.byte	0x08
	.zero		1


	//   ....[11]....
        /*0138*/ 	.word	0x00000300
        /*013c*/ 	.word	0x000000ff
        /*0140*/ 	.word	0x00000070
        /*0144*/ 	.short	0x0100
        /*0146*/ 	.byte	0x08
	.zero		1


	//   ....[12]....
        /*0148*/ 	.word	0x00000310
        /*014c*/ 	.word	0x000000ff
        /*0150*/ 	.word	0x00000030
        /*0154*/ 	.short	0x0100
        /*0156*/ 	.byte	0x08
	.zero		1


	//   ....[13]....
        /*0158*/ 	.word	0x00000320
        /*015c*/ 	.word	0x000000ff
        /*0160*/ 	.word	0x00000078
        /*0164*/ 	.short	0x0100
        /*0166*/ 	.byte	0x08
	.zero		1


	//   ....[14]....
        /*0168*/ 	.word	0x00000330
        /*016c*/ 	.word	0x000000ff
        /*0170*/ 	.word	0x00000038
        /*0174*/ 	.short	0x0100
        /*0176*/ 	.byte	0x08
	.zero		1


	//   ....[15]....
        /*0178*/ 	.word	0x00000340
        /*017c*/ 	.word	0x000000ff
        /*0180*/ 	.word	0x00000080
        /*0184*/ 	.short	0x0100
        /*0186*/ 	.byte	0x08
	.zero		1


	//   ....[16]....
        /*0188*/ 	.word	0x00000350
        /*018c*/ 	.word	0x000000ff
        /*0190*/ 	.word	0x00000040
        /*0194*/ 	.short	0x0100
        /*0196*/ 	.byte	0x08
	.zero		1


	//   ....[17]....
        /*0198*/ 	.word	0x00000360
        /*019c*/ 	.word	0x000000ff
        /*01a0*/ 	.word	0x00000088
        /*01a4*/ 	.short	0x0100
        /*01a6*/ 	.byte	0x08
	.zero		1


	//   ....[18]....
        /*01a8*/ 	.word	0x000007c0
        /*01ac*/ 	.word	0x000000ff
        /*01b0*/ 	.word	0x000000a0
        /*01b4*/ 	.short	0x0100
        /*01b6*/ 	.byte	0x06
	.zero		1


	//   ....[19]....
        /*01b8*/ 	.word	0x00000850
        /*01bc*/ 	.word	0x000000ff
        /*01c0*/ 	.word	0x000000a8
        /*01c4*/ 	.short	0x0100
        /*01c6*/ 	.byte	0x06
	.zero		1


	//   ....[20]....
        /*01c8*/ 	.word	0x00001590
        /*01cc*/ 	.word	0x00000003
        /*01d0*/ 	.word	0x00000000
        /*01d4*/ 	.short	0x010a
        /*01d6*/ 	.byte	0x3f
	.zero		1


	//   ....[21]....
        /*01d8*/ 	.word	0x000015d0
        /*01dc*/ 	.word	0x00000003
        /*01e0*/ 	.word	0x00000000
        /*01e4*/ 	.short	0x010a
        /*01e6*/ 	.byte	0x3f
	.zero		1


	//   ....[22]....
        /*01e8*/ 	.word	0x000018b0
        /*01ec*/ 	.word	0x00000005
        /*01f0*/ 	.word	0x00000000
        /*01f4*/ 	.short	0x010a
        /*01f6*/ 	.byte	0x3f
	.zero		1


	//   ....[23]....
        /*01f8*/ 	.word	0x000018f0
        /*01fc*/ 	.word	0x00000005
        /*0200*/ 	.word	0x00000000
        /*0204*/ 	.short	0x010a
        /*0206*/ 	.byte	0x3f
	.zero		1


	//   ....[24]....
        /*0208*/ 	.word	0x00001a60
        /*020c*/ 	.word	0x00000005
        /*0210*/ 	.word	0x00000000
        /*0214*/ 	.short	0x0101
        /*0216*/ 	.byte	0x3f
	.zero		1


	//   ....[25]....
        /*0218*/ 	.word	0x00001c80
        /*021c*/ 	.word	0x00000003
        /*0220*/ 	.word	0x00000000
        /*0224*/ 	.short	0x0101
        /*0226*/ 	.byte	0x3f
	.zero		1


	//   ....[26]....
        /*0228*/ 	.word	0x0000aa60
        /*022c*/ 	.word	0x00000017
        /*0230*/ 	.word	0x00000048
        /*0234*/ 	.short	0x010a
        /*0236*/ 	.byte	0x3f
	.zero		1


	//   ....[27]....
        /*0238*/ 	.word	0x0000add0
        /*023c*/ 	.word	0x00000003
        /*0240*/ 	.word	0x000000a8
        /*0244*/ 	.short	0x0101
        /*0246*/ 	.byte	0x3f
	.zero		1


	//   ....[28]....
        /*0248*/ 	.word	0x0000b530
        /*024c*/ 	.word	0x00000007
        /*0250*/ 	.word	0x00000000
        /*0254*/ 	.short	0x010a
        /*0256*/ 	.byte	0x3f
	.zero		1


	//   ....[29]....
        /*0258*/ 	.word	0x0000b5b0
        /*025c*/ 	.word	0x00000008
        /*0260*/ 	.word	0x00000000
        /*0264*/ 	.short	0x010a
        /*0266*/ 	.byte	0x3f
	.zero		1


	//   ....[30]....
        /*0268*/ 	.word	0x0000b640
        /*026c*/ 	.word	0x00000009
        /*0270*/ 	.word	0x00000000
        /*0274*/ 	.short	0x010a
        /*0276*/ 	.byte	0x3f
	.zero		1


	//   ....[31]....
        /*0278*/ 	.word	0x0000b6d0
        /*027c*/ 	.word	0x00000008
        /*0280*/ 	.word	0x00000000
        /*0284*/ 	.short	0x010a
        /*0286*/ 	.byte	0x3f
	.zero		1


	//   ....[32]....
        /*0288*/ 	.word	0x0000b760
        /*028c*/ 	.word	0x00000009
        /*0290*/ 	.word	0x00000000
        /*0294*/ 	.short	0x010a
        /*0296*/ 	.byte	0x3f
	.zero		1


	//   ....[33]....
        /*0298*/ 	.word	0x0000b7f0
        /*029c*/ 	.word	0x00000008
        /*02a0*/ 	.word	0x00000000
        /*02a4*/ 	.short	0x010a
        /*02a6*/ 	.byte	0x3f
	.zero		1


	//   ....[34]....
        /*02a8*/ 	.word	0x0000b880
        /*02ac*/ 	.word	0x00000009
        /*02b0*/ 	.word	0x00000000
        /*02b4*/ 	.short	0x010a
        /*02b6*/ 	.byte	0x3f
	.zero		1


	//   ....[35]....
        /*02b8*/ 	.word	0x0000b910
        /*02bc*/ 	.word	0x00000006
        /*02c0*/ 	.word	0x00000000
        /*02c4*/ 	.short	0x010a
        /*02c6*/ 	.byte	0x3f
	.zero		1


	//   ....[36]....
        /*02c8*/ 	.word	0x0000b9a0
        /*02cc*/ 	.word	0x00000003
        /*02d0*/ 	.word	0x00000000
        /*02d4*/ 	.short	0x010a
        /*02d6*/ 	.byte	0x3f
	.zero		1


	//   ....[37]....
        /*02d8*/ 	.word	0x0000ba00
        /*02dc*/ 	.word	0x00000003
        /*02e0*/ 	.word	0x00000000
        /*02e4*/ 	.short	0x010a
        /*02e6*/ 	.byte	0x3f
	.zero		1


	//   ....[38]....
        /*02e8*/ 	.word	0x0000ba50
        /*02ec*/ 	.word	0x00000005
        /*02f0*/ 	.word	0x00000000
        /*02f4*/ 	.short	0x010a
        /*02f6*/ 	.byte	0x3f
	.zero		1


	//   ....[39]....
        /*02f8*/ 	.word	0x0000bb20
        /*02fc*/ 	.word	0x00000017
        /*0300*/ 	.word	0x00000048
        /*0304*/ 	.short	0x010a
        /*0306*/ 	.byte	0x3f
	.zero		1


	//   ....[40]....
        /*0308*/ 	.word	0x0000bbf0
        /*030c*/ 	.word	0x00000007
        /*0310*/ 	.word	0x00000000
        /*0314*/ 	.short	0x010a
        /*0316*/ 	.byte	0x3f
	.zero		1


	//   ....[41]....
        /*0318*/ 	.word	0x0000bc40
        /*031c*/ 	.word	0x00000008
        /*0320*/ 	.word	0x00000000
        /*0324*/ 	.short	0x010a
        /*0326*/ 	.byte	0x3f
	.zero		1


	//   ....[42]....
        /*0328*/ 	.word	0x0000bc90
        /*032c*/ 	.word	0x00000009
        /*0330*/ 	.word	0x00000000
        /*0334*/ 	.short	0x010a
        /*0336*/ 	.byte	0x3f
	.zero		1


	//   ....[43]....
        /*0338*/ 	.word	0x0000bce0
        /*033c*/ 	.word	0x00000008
        /*0340*/ 	.word	0x00000000
        /*0344*/ 	.short	0x010a
        /*0346*/ 	.byte	0x3f
	.zero		1


	//   ....[44]....
        /*0348*/ 	.word	0x0000bd30
        /*034c*/ 	.word	0x00000009
        /*0350*/ 	.word	0x00000000
        /*0354*/ 	.short	0x010a
        /*0356*/ 	.byte	0x3f
	.zero		1


	//   ....[45]....
        /*0358*/ 	.word	0x0000bd80
        /*035c*/ 	.word	0x00000008
        /*0360*/ 	.word	0x00000000
        /*0364*/ 	.short	0x010a
        /*0366*/ 	.byte	0x3f
	.zero		1


	//   ....[46]....
        /*0368*/ 	.word	0x0000bdd0
        /*036c*/ 	.word	0x00000009
        /*0370*/ 	.word	0x00000000
        /*0374*/ 	.short	0x010a
        /*0376*/ 	.byte	0x3f
	.zero		1


	//   ....[47]....
        /*0378*/ 	.word	0x0000be20
        /*037c*/ 	.word	0x00000006
        /*0380*/ 	.word	0x00000000
        /*0384*/ 	.short	0x010a
        /*0386*/ 	.byte	0x3f
	.zero		1


	//----- nvinfo : EIATTR_NUM_MBARRIERS
	.align		4
.L_35:
        /*0388*/ 	.byte	0x03, 0x38
        /*038a*/ 	.short	0x0014


	//----- nvinfo : EIATTR_EXIT_INSTR_OFFSETS
	.align		4
        /*038c*/ 	.byte	0x04, 0x1c
        /*038e*/ 	.short	(.L_37 - .L_36)


	//   ....[0]....
.L_36:
        /*0390*/ 	.word	0x00000a20


	//   ....[1]....
        /*0394*/ 	.word	0x00001240


	//   ....[2]....
        /*0398*/ 	.word	0x0000a180


	//   ....[3]....
        /*039c*/ 	.word	0x0000a6e0


	//   ....[4]....
        /*03a0*/ 	.word	0x0000b9f0


	//----- nvinfo : EIATTR_MAX_THREADS
	.align		4
.L_37:
        /*03a4*/ 	.byte	0x04, 0x05
        /*03a6*/ 	.short	(.L_39 - .L_38)
.L_38:
        /*03a8*/ 	.word	0x00000180
        /*03ac*/ 	.word	0x00000001
        /*03b0*/ 	.word	0x00000001


	//----- nvinfo : EIATTR_CRS_STACK_SIZE
	.align		4
.L_39:
        /*03b4*/ 	.byte	0x04, 0x1e
        /*03b6*/ 	.short	(.L_41 - .L_40)
.L_40:
        /*03b8*/ 	.word	0x00000000


	//----- nvinfo : EIATTR_CBANK_PARAM_SIZE
	.align		4
.L_41:
        /*03bc*/ 	.byte	0x03, 0x19
        /*03be*/ 	.short	0x0470


	//----- nvinfo : EIATTR_PARAM_CBANK
	.align		4
        /*03c0*/ 	.byte	0x04, 0x0a
        /*03c2*/ 	.short	(.L_43 - .L_42)
	.align		4
.L_42:
        /*03c4*/ 	.word	index@(.nv.constant0._ZN7cutlass13device_kernelINS_4gemm6kernel13GemmUniversalIN4cute5tupleIJiiiiEEENS1_10collective13CollectiveMmaINS1_34MainloopSm90TmaGmmaWarpSpecializedILi9ENS5_IJNS4_1CILi2EEENSA_ILi1EEESC_EEENS1_35KernelTmaWarpSpecializedCooperativeEEENS5_IJNSA_ILi128EEENSA_ILi256EEENSA_ILi32EEEEEENS_6half_tENS5_IJlSC_lEEESK_SL_NS4_8TiledMMAINS4_8MMA_AtomIJNS4_4SM904GMMA26MMA_64x256x16_F32F16F16_SSILNSP_5MajorE0ELSR_0ELNSP_7ScaleInE1ELSS_1EEEEEENS4_6LayoutISD_NS5_IJSC_NSA_ILi0EEESW_EEEEENS5_IJNS4_10UnderscoreESZ_SZ_EEEEENS4_13SM90_TMA_LOADENS4_14ComposedLayoutINS4_7SwizzleILi2ELi4ELi3EEENS4_18smem_ptr_flag_bitsILi16EEENSV_INS5_IJNSA_ILi8EEESI_EEENS5_IJSI_SC_EEEEEEEvNS4_8identityENS4_23SM90_TMA_LOAD_MULTICASTES1C_vS1D_EENS_8epilogue10collective6detail29Sm90TmaWarpSpecializedAdapterINS1H_15DefaultEpilogueISK_SL_SL_NS1G_6thread17LinearCombinationISK_Li1EffLNS1L_9ScaleType4KindE0ELNS_15FloatRoundStyleE2ESK_EENS1_15EpilogueDefaultEEEEEvvEEEEvNT_6ParamsE)
        /*03c8*/ 	.short	0x0210
        /*03ca*/ 	.short	0x0470


	//----- nvinfo : EIATTR_SW_WAR
	.align		4
.L_43:
        /*03cc*/ 	.byte	0x04, 0x36
        /*03ce*/ 	.short	(.L_45 - .L_44)
.L_44:
        /*03d0*/ 	.word	0x00000008
.L_45:


//--------------------- .nv.callgraph             --------------------------
	.section	.nv.callgraph,"",@"SHT_CUDA_CALLGRAPH"
	.align	4
	.sectionentsize	8
	.align		4
        /*0000*/ 	.word	0x00000000
	.align		4
        /*0004*/ 	.word	0xffffffff
	.align		4
        /*0008*/ 	.word	index@(_ZN7cutlass13device_kernelINS_4gemm6kernel13GemmUniversalIN4cute5tupleIJiiiiEEENS1_10collective13CollectiveMmaINS1_34MainloopSm90TmaGmmaWarpSpecializedILi9ENS5_IJNS4_1CILi2EEENSA_ILi1EEESC_EEENS1_35KernelTmaWarpSpecializedCooperativeEEENS5_IJNSA_ILi128EEENSA_ILi256EEENSA_ILi32EEEEEENS_6half_tENS5_IJlSC_lEEESK_SL_NS4_8TiledMMAINS4_8MMA_AtomIJNS4_4SM904GMMA26MMA_64x256x16_F32F16F16_SSILNSP_5MajorE0ELSR_0ELNSP_7ScaleInE1ELSS_1EEEEEENS4_6LayoutISD_NS5_IJSC_NSA_ILi0EEESW_EEEEENS5_IJNS4_10UnderscoreESZ_SZ_EEEEENS4_13SM90_TMA_LOADENS4_14ComposedLayoutINS4_7SwizzleILi2ELi4ELi3EEENS4_18smem_ptr_flag_bitsILi16EEENSV_INS5_IJNSA_ILi8EEESI_EEENS5_IJSI_SC_EEEEEEEvNS4_8identityENS4_23SM90_TMA_LOAD_MULTICASTES1C_vS1D_EENS_8epilogue10collective6detail29Sm90TmaWarpSpecializedAdapterINS1H_15DefaultEpilogueISK_SL_SL_NS1G_6thread17LinearCombinationISK_Li1EffLNS1L_9ScaleType4KindE0ELNS_15FloatRoundStyleE2ESK_EENS1_15EpilogueDefaultEEEEEvvEEEEvNT_6ParamsE)
	.align		4
        /*000c*/ 	.word	index@(__assertfail)
	.align		4
        /*0010*/ 	.word	0x00000000
	.align		4
        /*0014*/ 	.word	0xfffffffe
	.align		4
        /*0018*/ 	.word	0x00000000
	.align		4
        /*001c*/ 	.word	0xfffffffd
	.align		4
        /*0020*/ 	.word	0x00000000
	.align		4
        /*0024*/ 	.word	0xfffffffc


//--------------------- .nv.constant4             --------------------------
	.section	.nv.constant4,"a",@progbits
	.align	8
	.align		8
.nv.constant4:
        /*0000*/ 	.dword	__assertfail
	.align		8
        /*0008*/ 	.dword	__unnamed_1
	.align		8
        /*0010*/ 	.dword	_ZN39_INTERNAL_a7371a5f_4_k_cu_8bca5bed_34974cuda3std3__45__cpo5beginE
	.align		8
        /*0018*/ 	.dword	_ZN39_INTERNAL_a7371a5f_4_k_cu_8bca5bed_34974cuda3std3__45__cpo3endE
	.align		8
        /*0020*/ 	.dword	_ZN39_INTERNAL_a7371a5f_4_k_cu_8bca5bed_34974cuda3std3__45__cpo6cbeginE
	.align		8
        /*0028*/ 	.dword	_ZN39_INTERNAL_a7371a5f_4_k_cu_8bca5bed_34974cuda3std3__45__cpo4cendE
	.align		8
        /*0030*/ 	.dword	_ZN39_INTERNAL_a7371a5f_4_k_cu_8bca5bed_34974cuda3std3__441_GLOBAL__N__a7371a5f_4_k_cu_8bca5bed_34976ignoreE
	.align		8
        /*0038*/ 	.dword	_ZN39_INTERNAL_a7371a5f_4_k_cu_8bca5bed_34974cuda3std3__419piecewise_constructE
	.align		8
        /*0040*/ 	.dword	_ZN39_INTERNAL_a7371a5f_4_k_cu_8bca5bed_34974cuda3std3__48in_placeE
	.align		8
        /*0048*/ 	.dword	_ZN39_INTERNAL_a7371a5f_4_k_cu_8bca5bed_34974cuda3std6ranges3__45__cpo4swapE
	.align		8
        /*0050*/ 	.dword	_ZN39_INTERNAL_a7371a5f_4_k_cu_8bca5bed_34974cuda3std6ranges3__45__cpo9iter_moveE
	.align		8
        /*0058*/ 	.dword	_ZN39_INTERNAL_a7371a5f_4_k_cu_8bca5bed_34974cute7productE
	.align		8
        /*0060*/ 	.dword	_ZN39_INTERNAL_a7371a5f_4_k_cu_8bca5bed_34974cute1_E
	.align		8
        /*0068*/ 	.dword	$str$22
	.align		8
        /*0070*/ 	.dword	$str$23


//--------------------- .text._ZN7cutlass13device_kernelINS_4gemm6kernel13GemmUniversalIN4cute5tupleIJiiiiEEENS1_10collective13CollectiveMmaINS1_34MainloopSm90TmaGmmaWarpSpecializedILi9ENS5_IJNS4_1CILi2EEENSA_ILi1EEESC_EEENS1_35KernelTmaWarpSpecializedCooperativeEEENS5_IJNSA_ILi128EEENSA_ILi256EEENSA_ILi32EEEEEENS_6half_tENS5_IJlSC_lEEESK_SL_NS4_8TiledMMAINS4_8MMA_AtomIJNS4_4SM904GMMA26MMA_64x256x16_F32F16F16_SSILNSP_5MajorE0ELSR_0ELNSP_7ScaleInE1ELSS_1EEEEEENS4_6LayoutISD_NS5_IJSC_NSA_ILi0EEESW_EEEEENS5_IJNS4_10UnderscoreESZ_SZ_EEEEENS4_13SM90_TMA_LOADENS4_14ComposedLayoutINS4_7SwizzleILi2ELi4ELi3EEENS4_18smem_ptr_flag_bitsILi16EEENSV_INS5_IJNSA_ILi8EEESI_EEENS5_IJSI_SC_EEEEEEEvNS4_8identityENS4_23SM90_TMA_LOAD_MULTICASTES1C_vS1D_EENS_8epilogue10collective6detail29Sm90TmaWarpSpecializedAdapterINS1H_15DefaultEpilogueISK_SL_SL_NS1G_6thread17LinearCombinationISK_Li1EffLNS1L_9ScaleType4KindE0ELNS_15FloatRoundStyleE2ESK_EENS1_15EpilogueDefaultEEEEEvvEEEEvNT_6ParamsE --------------------------
	.section	.text._ZN7cutlass13device_kernelINS_4gemm6kernel13GemmUniversalIN4cute5tupleIJiiiiEEENS1_10collective13CollectiveMmaINS1_34MainloopSm90TmaGmmaWarpSpecializedILi9ENS5_IJNS4_1CILi2EEENSA_ILi1EEESC_EEENS1_35KernelTmaWarpSpecializedCooperativeEEENS5_IJNSA_ILi128EEENSA_ILi256EEENSA_ILi32EEEEEENS_6half_tENS5_IJlSC_lEEESK_SL_NS4_8TiledMMAINS4_8MMA_AtomIJNS4_4SM904GMMA26MMA_64x256x16_F32F16F16_SSILNSP_5MajorE0ELSR_0ELNSP_7ScaleInE1ELSS_1EEEEEENS4_6LayoutISD_NS5_IJSC_NSA_ILi0EEESW_EEEEENS5_IJNS4_10UnderscoreESZ_SZ_EEEEENS4_13SM90_TMA_LOADENS4_14ComposedLayoutINS4_7SwizzleILi2ELi4ELi3EEENS4_18smem_ptr_flag_bitsILi16EEENSV_INS5_IJNSA_ILi8EEESI_EEENS5_IJSI_SC_EEEEEEEvNS4_8identityENS4_23SM90_TMA_LOAD_MULTICASTES1C_vS1D_EENS_8epilogue10collective6detail29Sm90TmaWarpSpecializedAdapterINS1H_15DefaultEpilogueISK_SL_SL_NS1G_6thread17LinearCombinationISK_Li1EffLNS1L_9ScaleType4KindE0ELNS_15FloatRoundStyleE2ESK_EENS1_15EpilogueDefaultEEEEEvvEEEEvNT_6ParamsE,"ax",@progbits
	.align	128
.text._ZN7cutlass13device_kernelINS_4gemm6kernel13GemmUniversalIN4cute5tupleIJiiiiEEENS1_10collective13CollectiveMmaINS1_34MainloopSm90TmaGmmaWarpSpecializedILi9ENS5_IJNS4_1CILi2EEENSA_ILi1EEESC_EEENS1_35KernelTmaWarpSpecializedCooperativeEEENS5_IJNSA_ILi128EEENSA_ILi256EEENSA_ILi32EEEEEENS_6half_tENS5_IJlSC_lEEESK_SL_NS4_8TiledMMAINS4_8MMA_AtomIJNS4_4SM904GMMA26MMA_64x256x16_F32F16F16_SSILNSP_5MajorE0ELSR_0ELNSP_7ScaleInE1ELSS_1EEEEEENS4_6LayoutISD_NS5_IJSC_NSA_ILi0EEESW_EEEEENS5_IJNS4_10UnderscoreESZ_SZ_EEEEENS4_13SM90_TMA_LOADENS4_14ComposedLayoutINS4_7SwizzleILi2ELi4ELi3EEENS4_18smem_ptr_flag_bitsILi16EEENSV_INS5_IJNSA_ILi8EEESI_EEENS5_IJSI_SC_EEEEEEEvNS4_8identityENS4_23SM90_TMA_LOAD_MULTICASTES1C_vS1D_EENS_8epilogue10collective6detail29Sm90TmaWarpSpecializedAdapterINS1H_15DefaultEpilogueISK_SL_SL_NS1G_6thread17LinearCombinationISK_Li1EffLNS1L_9ScaleType4KindE0ELNS_15FloatRoundStyleE2ESK_EENS1_15EpilogueDefaultEEEEEvvEEEEvNT_6ParamsE:
        .type           _ZN7cutlass13device_kernelINS_4gemm6kernel13GemmUniversalIN4cute5tupleIJiiiiEEENS1_10collective13CollectiveMmaINS1_34MainloopSm90TmaGmmaWarpSpecializedILi9ENS5_IJNS4_1CILi2EEENSA_ILi1EEESC_EEENS1_35KernelTmaWarpSpecializedCooperativeEEENS5_IJNSA_ILi128EEENSA_ILi256EEENSA_ILi32EEEEEENS_6half_tENS5_IJlSC_lEEESK_SL_NS4_8TiledMMAINS4_8MMA_AtomIJNS4_4SM904GMMA26MMA_64x256x16_F32F16F16_SSILNSP_5MajorE0ELSR_0ELNSP_7ScaleInE1ELSS_1EEEEEENS4_6LayoutISD_NS5_IJSC_NSA_ILi0EEESW_EEEEENS5_IJNS4_10UnderscoreESZ_SZ_EEEEENS4_13SM90_TMA_LOADENS4_14ComposedLayoutINS4_7SwizzleILi2ELi4ELi3EEENS4_18smem_ptr_flag_bitsILi16EEENSV_INS5_IJNSA_ILi8EEESI_EEENS5_IJSI_SC_EEEEEEEvNS4_8identityENS4_23SM90_TMA_LOAD_MULTICASTES1C_vS1D_EENS_8epilogue10collective6detail29Sm90TmaWarpSpecializedAdapterINS1H_15DefaultEpilogueISK_SL_SL_NS1G_6thread17LinearCombinationISK_Li1EffLNS1L_9ScaleType4KindE0ELNS_15FloatRoundStyleE2ESK_EENS1_15EpilogueDefaultEEEEEvvEEEEvNT_6ParamsE,@function
        .size           _ZN7cutlass13device_kernelINS_4gemm6kernel13GemmUniversalIN4cute5tupleIJiiiiEEENS1_10collective13CollectiveMmaINS1_34MainloopSm90TmaGmmaWarpSpecializedILi9ENS5_IJNS4_1CILi2EEENSA_ILi1EEESC_EEENS1_35KernelTmaWarpSpecializedCooperativeEEENS5_IJNSA_ILi128EEENSA_ILi256EEENSA_ILi32EEEEEENS_6half_tENS5_IJlSC_lEEESK_SL_NS4_8TiledMMAINS4_8MMA_AtomIJNS4_4SM904GMMA26MMA_64x256x16_F32F16F16_SSILNSP_5MajorE0ELSR_0ELNSP_7ScaleInE1ELSS_1EEEEEENS4_6LayoutISD_NS5_IJSC_NSA_ILi0EEESW_EEEEENS5_IJNS4_10UnderscoreESZ_SZ_EEEEENS4_13SM90_TMA_LOADENS4_14ComposedLayoutINS4_7SwizzleILi2ELi4ELi3EEENS4_18smem_ptr_flag_bitsILi16EEENSV_INS5_IJNSA_ILi8EEESI_EEENS5_IJSI_SC_EEEEEEEvNS4_8identityENS4_23SM90_TMA_LOAD_MULTICASTES1C_vS1D_EENS_8epilogue10collective6detail29Sm90TmaWarpSpecializedAdapterINS1H_15DefaultEpilogueISK_SL_SL_NS1G_6thread17LinearCombinationISK_Li1EffLNS1L_9ScaleType4KindE0ELNS_15FloatRoundStyleE2ESK_EENS1_15EpilogueDefaultEEEEEvvEEEEvNT_6ParamsE,(.L_x_338 - _ZN7cutlass13device_kernelINS_4gemm6kernel13GemmUniversalIN4cute5tupleIJiiiiEEENS1_10collective13CollectiveMmaINS1_34MainloopSm90TmaGmmaWarpSpecializedILi9ENS5_IJNS4_1CILi2EEENSA_ILi1EEESC_EEENS1_35KernelTmaWarpSpecializedCooperativeEEENS5_IJNSA_ILi128EEENSA_ILi256EEENSA_ILi32EEEEEENS_6half_tENS5_IJlSC_lEEESK_SL_NS4_8TiledMMAINS4_8MMA_AtomIJNS4_4SM904GMMA26MMA_64x256x16_F32F16F16_SSILNSP_5MajorE0ELSR_0ELNSP_7ScaleInE1ELSS_1EEEEEENS4_6LayoutISD_NS5_IJSC_NSA_ILi0EEESW_EEEEENS5_IJNS4_10UnderscoreESZ_SZ_EEEEENS4_13SM90_TMA_LOADENS4_14ComposedLayoutINS4_7SwizzleILi2ELi4ELi3EEENS4_18smem_ptr_flag_bitsILi16EEENSV_INS5_IJNSA_ILi8EEESI_EEENS5_IJSI_SC_EEEEEEEvNS4_8identityENS4_23SM90_TMA_LOAD_MULTICASTES1C_vS1D_EENS_8epilogue10collective6detail29Sm90TmaWarpSpecializedAdapterINS1H_15DefaultEpilogueISK_SL_SL_NS1G_6thread17LinearCombinationISK_Li1EffLNS1L_9ScaleType4KindE0ELNS_15FloatRoundStyleE2ESK_EENS1_15EpilogueDefaultEEEEEvvEEEEvNT_6ParamsE)
        .other          _ZN7cutlass13device_kernelINS_4gemm6kernel13GemmUniversalIN4cute5tupleIJiiiiEEENS1_10collective13CollectiveMmaINS1_34MainloopSm90TmaGmmaWarpSpecializedILi9ENS5_IJNS4_1CILi2EEENSA_ILi1EEESC_EEENS1_35KernelTmaWarpSpecializedCooperativeEEENS5_IJNSA_ILi128EEENSA_ILi256EEENSA_ILi32EEEEEENS_6half_tENS5_IJlSC_lEEESK_SL_NS4_8TiledMMAINS4_8MMA_AtomIJNS4_4SM904GMMA26MMA_64x256x16_F32F16F16_SSILNSP_5MajorE0ELSR_0ELNSP_7ScaleInE1ELSS_1EEEEEENS4_6LayoutISD_NS5_IJSC_NSA_ILi0EEESW_EEEEENS5_IJNS4_10UnderscoreESZ_SZ_EEEEENS4_13SM90_TMA_LOADENS4_14ComposedLayoutINS4_7SwizzleILi2ELi4ELi3EEENS4_18smem_ptr_flag_bitsILi16EEENSV_INS5_IJNSA_ILi8EEESI_EEENS5_IJSI_SC_EEEEEEEvNS4_8identityENS4_23SM90_TMA_LOAD_MULTICASTES1C_vS1D_EENS_8epilogue10collective6detail29Sm90TmaWarpSpecializedAdapterINS1H_15DefaultEpilogueISK_SL_SL_NS1G_6thread17LinearCombinationISK_Li1EffLNS1L_9ScaleType4KindE0ELNS_15FloatRoundStyleE2ESK_EENS1_15EpilogueDefaultEEEEEvvEEEEvNT_6ParamsE,@"STO_CUDA_ENTRY STV_DEFAULT"
_ZN7cutlass13device_kernelINS_4gemm6kernel13GemmUniversalIN4cute5tupleIJiiiiEEENS1_10collective13CollectiveMmaINS1_34MainloopSm90TmaGmmaWarpSpecializedILi9ENS5_IJNS4_1CILi2EEENSA_ILi1EEESC_EEENS1_35KernelTmaWarpSpecializedCooperativeEEENS5_IJNSA_ILi128EEENSA_ILi256EEENSA_ILi32EEEEEENS_6half_tENS5_IJlSC_lEEESK_SL_NS4_8TiledMMAINS4_8MMA_AtomIJNS4_4SM904GMMA26MMA_64x256x16_F32F16F16_SSILNSP_5MajorE0ELSR_0ELNSP_7ScaleInE1ELSS_1EEEEEENS4_6LayoutISD_NS5_IJSC_NSA_ILi0EEESW_EEEEENS5_IJNS4_10UnderscoreESZ_SZ_EEEEENS4_13SM90_TMA_LOADENS4_14ComposedLayoutINS4_7SwizzleILi2ELi4ELi3EEENS4_18smem_ptr_flag_bitsILi16EEENSV_INS5_IJNSA_ILi8EEESI_EEENS5_IJSI_SC_EEEEEEEvNS4_8identityENS4_23SM90_TMA_LOAD_MULTICASTES1C_vS1D_EENS_8epilogue10collective6detail29Sm90TmaWarpSpecializedAdapterINS1H_15DefaultEpilogueISK_SL_SL_NS1G_6thread17LinearCombinationISK_Li1EffLNS1L_9ScaleType4KindE0ELNS_15FloatRoundStyleE2ESK_EENS1_15EpilogueDefaultEEEEEvvEEEEvNT_6ParamsE:
[----:B------:R-:W0:Y:S01]  /*0000*/  LDC R1, c[0x0][0x28] ;  /* 0x00000a00ff017b82 */ /* 0x000e220000000800 */
[----:B------:R-:W1:Y:S01]  /*0010*/  S2R R18, SR_TID.X ;  /* 0x0000000000127919 */ /* 0x000e620000002100 */
[----:B------:R-:W-:Y:S01]  /*0020*/  ELECT P0, URZ, PT ;  /* 0x00000000003f782f */ /* 0x000fe20003800000 */
[----:B------:R-:W-:Y:S01]  /*0030*/  BSSY B0, `(.L_x_0) ;  /* 0x000000f000007945 */ /* 0x000fe20003800000 */
[--C-:B-1----:R-:W-:Y:S02]  /*0040*/  SHF.R.U32.HI R0, RZ, 0x5, R18.reuse ;  /* 0x00000005ff007819 */ /* 0x102fe40000011612 */
[----:B------:R-:W-:-:S03]  /*0050*/  SHF.R.U32.HI R3, RZ, 0x7, R18 ;  /* 0x00000007ff037819 */ /* 0x000fc60000011612 */
[----:B------:R-:W1:Y:S04]  /*0060*/  SHFL.IDX PT, R2, R0, RZ, 0x1f ;  /* 0x00001fff00027589 */ /* 0x000e6800000e0000 */
[----:B------:R2:W3:Y:S01]  /*0070*/  SHFL.IDX PT, R5, R3, RZ, 0x1f ;  /* 0x00001fff03057589 */ /* 0x0004e200000e0000 */
[----:B-1----:R-:W-:-:S13]  /*0080*/  ISETP.NE.OR P0, PT, R2, RZ, !P0 ;  /* 0x000000ff0200720c */ /* 0x002fda0004705670 */
[----:B0-23--:R-:W-:Y:S05]  /*0090*/  @P0 BRA `(.L_x_1) ;  /* 0x0000000000200947 */ /* 0x00dfea0003800000 */
[----:B------:R-:W-:Y:S02]  /*00a0*/  ULDC.64 UR4, c[0x0][0x198] ;  /* 0x0000660000047ab9 */ /* 0x000fe40000000a00 */
[----:B------:R-:W-:Y:S02]  /*00b0*/  UIADD3 UR6, UP0, UR4, 0xf0, URZ ;  /* 0x000000f004067890 */ /* 0x000fe4000ff1e03f */
[----:B------:R-:W-:Y:S02]  /*00c0*/  UIADD3 UR4, UP1, UR4, 0x1f0, URZ ;  /* 0x000001f004047890 */ /* 0x000fe4000ff3e03f */
[----:B------:R-:W-:Y:S02]  /*00d0*/  UIADD3.X UR7, URZ, UR5, URZ, UP0, !UPT ;  /* 0x000000053f077290 */ /* 0x000fe400087fe43f */
[----:B------:R-:W-:-:S07]  /*00e0*/  UIADD3.X UR5, URZ, UR5, URZ, UP1, !UPT ;  /* 0x000000053f057290 */ /* 0x000fce0008ffe43f */
[----:B------:R0:W-:Y:S02]  /*00f0*/  UTMACCTL.PF [UR6] ;  /* 0x00000000060079b9 */ /* 0x0001e40008040000 */
[----:B------:R0:W-:Y:S02]  /*0100*/  UTMACCTL.PF [UR4] ;  /* 0x00000000040079b9 */ /* 0x0001e40008040000 */
[----:B0-----:R-:W-:Y:S01]  /*0110*/  NOP ;  /* 0x0000000000007918 */ /* 0x001fe20000000000 */
.L_x_1:
[----:B------:R-:W-:Y:S05]  /*0120*/  BSYNC B0 ;  /* 0x0000000000007941 */ /* 0x000fea0003800000 */
.L_x_0:
[----:B------:R-:W0:Y:S02]  /*0130*/  SHFL.IDX PT, R3, R0, RZ, 0x1f ;  /* 0x00001fff00037589 */ /* 0x000e2400000e0000 */
[----:B0-----:R-:W-:-:S13]  /*0140*/  ISETP.NE.AND P0, PT, R3, RZ, PT ;  /* 0x000000ff0300720c */ /* 0x001fda0003f05270 */
[----:B------:R-:W-:Y:S05]  /*0150*/  @P0 BRA `(.L_x_2) ;  /* 0x00000000008c0947 */ /* 0x000fea0003800000 */
[----:B------:R-:W-:Y:S01]  /*0160*/  ELECT P0, URZ, PT ;  /* 0x00000000003f782f */ /* 0x000fe20003800000 */
[----:B------:R-:W-:-:S12]  /*0170*/  BSSY B0, `(.L_x_2) ;  /* 0x0000021000007945 */ /* 0x000fd80003800000 */
[----:B------:R-:W-:Y:S05]  /*0180*/  @!P0 BRA `(.L_x_3) ;  /* 0x00000000007c8947 */ /* 0x000fea0003800000 */
[----:B------:R-:W0:Y:S01]  /*0190*/  S2UR UR8, SR_CgaCtaId ;  /* 0x00000000000879c3 */ /* 0x000e220000008800 */
[----:B------:R-:W-:Y:S01]  /*01a0*/  UMOV UR4, 0x400 ;  /* 0x0000040000047882 */ /* 0x000fe20000000000 */
[----:B------:R-:W-:Y:S01]  /*01b0*/  UMOV UR5, 0x1 ;  /* 0x0000000100057882 */ /* 0x000fe20000000000 */
[----:B------:R-:W-:Y:S02]  /*01c0*/  UMOV UR6, 0x4 ;  /* 0x0000000400067882 */ /* 0x000fe40000000000 */
[----:B------:R-:W-:-:S04]  /*01d0*/  UIADD3 UR6, -UR6, 0x100000, URZ ;  /* 0x0010000006067890 */ /* 0x000fc8000fffe13f */
[----:B------:R-:W-:Y:S02]  /*01e0*/  USHF.L.U32 UR7, UR6, 0xb, URZ ;  /* 0x0000000b06077899 */ /* 0x000fe4000800063f */
[----:B------:R-:W-:Y:S02]  /*01f0*/  USHF.L.U32 UR6, UR6, 0x1, URZ ;  /* 0x0000000106067899 */ /* 0x000fe4000800063f */
[----:B0-----:R-:W-:Y:S02]  /*0200*/  ULEA UR8, UR8, UR4, 0x18 ;  /* 0x0000000408087291 */ /* 0x001fe4000f8ec03f */
[----:B------:R-:W-:-:S04]  /*0210*/  UIADD3 UR4, -UR5, 0x100000, URZ ;  /* 0x0010000005047890 */ /* 0x000fc8000fffe13f */
[----:B------:R-:W-:Y:S02]  /*0220*/  USHF.L.U32 UR5, UR4, 0xb, URZ ;  /* 0x0000000b04057899 */ /* 0x000fe4000800063f */
[----:B------:R-:W-:Y:S01]  /*0230*/  USHF.L.U32 UR4, UR4, 0x1, URZ ;  /* 0x0000000104047899 */ /* 0x000fe2000800063f */
[----:B------:R-:W0:Y:S11]  /*0240*/  FENCE.VIEW.ASYNC.S ;  /* 0x00000000000073c6 */ /* 0x000e360000000000 */
[----:B0-----:R0:W1:Y:S01]  /*0250*/  SYNCS.EXCH.64 URZ, [UR8], UR4 ;  /* 0x00000004083f75b2 */ /* 0x0010620008000100 */
[----:B------:R0:W2:Y:S01]  /*0260*/  SYNCS.EXCH.64 URZ, [UR8+0x48], UR6 ;  /* 0x00004806083f75b2 */ /* 0x0000a20008000100 */
[----:B------:R0:W3:Y:S01]  /*0270*/  SYNCS.EXCH.64 URZ, [UR8+0x8], UR4 ;  /* 0x00000804083f75b2 */ /* 0x0000e20008000100 */
[----:B------:R0:W4:Y:S01]  /*0280*/  SYNCS.EXCH.64 URZ, [UR8+0x50], UR6 ;  /* 0x00005006083f75b2 */ /* 0x0001220008000100 */
[----:B------:R0:W0:Y:S01]  /*0290*/  SYNCS.EXCH.64 URZ, [UR8+0x10], UR4 ;  /* 0x00001004083f75b2 */ /* 0x0000220008000100 */
        /* <DEDUP_REMOVED lines=13> */
[----:B------:R-:W-:Y:S01]  /*0370*/  NOP ;  /* 0x0000000000007918 */ /* 0x000fe20000000000 */
.L_x_3:
[----:B0-----:R-:W-:Y:S05]  /*0380*/  BSYNC B0 ;  /* 0x0000000000007941 */ /* 0x001fea0003800000 */
.L_x_2:
[----:B------:R-:W-:Y:S01]  /*0390*/  SHF.R.S32.HI R7, RZ, 0x1f, R18 ;  /* 0x0000001fff077819 */ /* 0x000fe20000011412 */
[----:B------:R-:W0:Y:S01]  /*03a0*/  SHFL.IDX PT, R0, R0, RZ, 0x1f ;  /* 0x00001fff00007589 */ /* 0x000e2200000e0000 */
[----:B------:R-:W5:Y:S01]  /*03b0*/  S2UR UR8, SR_CTAID.X ;  /* 0x00000000000879c3 */ /* 0x000f620000002500 */
[----:B------:R-:W-:Y:S02]  /*03c0*/  ELECT P0, URZ, PT ;  /* 0x00000000003f782f */ /* 0x000fe40003800000 */
[----:B------:R-:W-:Y:S01]  /*03d0*/  LEA.HI R7, R7, R18, RZ, 0x7 ;  /* 0x0000001207077211 */ /* 0x000fe200078f38ff */
[----:B------:R-:W1:Y:S01]  /*03e0*/  S2R R4, SR_CTAID.Y ;  /* 0x0000000000047919 */ /* 0x000e620000002600 */
[----:B------:R-:W-:Y:S01]  /*03f0*/  SHF.R.S32.HI R8, RZ, 0x1f, R3 ;  /* 0x0000001fff087819 */ /* 0x000fe20000011403 */
[----:B------:R-:W-:Y:S01]  /*0400*/  ULDC UR4, c[0x0][0x150] ;  /* 0x0000540000047ab9 */ /* 0x000fe20000000800 */
[----:B------:R-:W-:Y:S01]  /*0410*/  LOP3.LUT R7, R7, 0xffffff80, RZ, 0xc0, !PT ;  /* 0xffffff8007077812 */ /* 0x000fe200078ec0ff */
[----:B------:R-:W-:Y:S01]  /*0420*/  NOP ;  /* 0x0000000000007918 */ /* 0x000fe20000000000 */
[----:B------:R-:W-:Y:S01]  /*0430*/  LEA.HI R8, R8, R3, RZ, 0x2 ;  /* 0x0000000308087211 */ /* 0x000fe200078f10ff */
[----:B------:R-:W2:Y:S01]  /*0440*/  LDC R10, c[0x0][0x144] ;  /* 0x00005100ff0a7b82 */ /* 0x000ea20000000800 */
[----:B------:R-:W-:Y:S01]  /*0450*/  NOP ;  /* 0x0000000000007918 */ /* 0x000fe20000000000 */
[----:B------:R-:W-:Y:S01]  /*0460*/  IMAD.IADD R6, R18, 0x1, -R7 ;  /* 0x0000000112067824 */ /* 0x000fe200078e0a07 */
[----:B------:R-:W-:Y:S01]  /*0470*/  LOP3.LUT R8, R8, 0x3ffffffc, RZ, 0xc0, !PT ;  /* 0x3ffffffc08087812 */ /* 0x000fe200078ec0ff */
[----:B------:R-:W-:Y:S01]  /*0480*/  IMAD.MOV.U32 R22, RZ, RZ, 0x1 ;  /* 0x00000001ff167424 */ /* 0x000fe200078e00ff */
[----:B------:R-:W-:-:S02]  /*0490*/  ISETP.NE.AND P3, PT, R5, RZ, PT ;  /* 0x000000ff0500720c */ /* 0x000fc40003f65270 */
[----:B------:R-:W-:Y:S01]  /*04a0*/  SHF.R.S32.HI R7, RZ, 0x1f, R6 ;  /* 0x0000001fff077819 */ /* 0x000fe20000011406 */
[----:B------:R-:W-:Y:S01]  /*04b0*/  IMAD.IADD R8, R3, 0x1, -R8 ;  /* 0x0000000103087824 */ /* 0x000fe200078e0a08 */
[----:B------:R-:W3:Y:S02]  /*04c0*/  LDC R13, c[0x0][0x140] ;  /* 0x00005000ff0d7b82 */ /* 0x000ee40000000800 */
[----:B------:R-:W-:Y:S02]  /*04d0*/  LEA.HI R7, R7, R6, RZ, 0x3 ;  /* 0x0000000607077211 */ /* 0x000fe400078f18ff */
[----:B0-----:R-:W-:Y:S02]  /*04e0*/  ISETP.NE.OR P0, PT, R0, RZ, !P0 ;  /* 0x000000ff0000720c */ /* 0x001fe40004705670 */
[--C-:B------:R-:W-:Y:S02]  /*04f0*/  SHF.R.S32.HI R0, RZ, 0x3, R7.reuse ;  /* 0x00000003ff007819 */ /* 0x100fe40000011407 */
[----:B------:R-:W-:-:S02]  /*0500*/  SHF.R.S32.HI R7, RZ, 0x1f, R7 ;  /* 0x0000001fff077819 */ /* 0x000fc40000011407 */
[----:B-----5:R-:W-:Y:S02]  /*0510*/  I2FP.F32.U32 R9, UR8 ;  /* 0x0000000800097c45 */ /* 0x020fe40008201000 */
[----:B------:R-:W-:-:S03]  /*0520*/  LEA.HI R7, R7, R0, RZ, 0x2 ;  /* 0x0000000007077211 */ /* 0x000fc600078f10ff */
[----:B------:R-:W-:Y:S01]  /*0530*/  FMUL R9, R9, UR4 ;  /* 0x0000000409097c20 */ /* 0x000fe20008400000 */
[----:B------:R-:W-:Y:S01]  /*0540*/  LOP3.LUT R7, R7, 0xfffffffc, RZ, 0xc0, !PT ;  /* 0xfffffffc07077812 */ /* 0x000fe200078ec0ff */
[----:B------:R-:W-:Y:S01]  /*0550*/  VOTEU.ALL UP0, P0 ;  /* 0x00000000003f7886 */ /* 0x000fe20000000000 */
[----:B-1----:R-:W-:Y:S01]  /*0560*/  I2FP.F32.U32 R3, R4 ;  /* 0x0000000400037245 */ /* 0x002fe20000201000 */
[----:B------:R-:W-:Y:S01]  /*0570*/  ULDC UR4, c[0x0][0x154] ;  /* 0x0000550000047ab9 */ /* 0x000fe20000000800 */
[----:B------:R-:W-:Y:S01]  /*0580*/  VOTEU.ALL UP1, P0 ;  /* 0x00000000003f7886 */ /* 0x000fe20000020000 */
[----:B------:R-:W0:Y:S01]  /*0590*/  F2I.U32.TRUNC.NTZ R9, R9 ;  /* 0x0000000900097305 */ /* 0x000e22000020f000 */
[----:B------:R-:W-:Y:S01]  /*05a0*/  IMAD.IADD R7, R0, 0x1, -R7 ;  /* 0x0000000100077824 */ /* 0x000fe200078e0a07 */
[----:B------:R-:W1:Y:S01]  /*05b0*/  @!UP0 S2UR UR7, SR_CgaCtaId ;  /* 0x00000000000789c3 */ /* 0x000e620000008800 */
[----:B------:R-:W-:Y:S01]  /*05c0*/  FMUL R12, R3, UR4 ;  /* 0x00000004030c7c20 */ /* 0x000fe20008400000 */
[----:B------:R-:W-:Y:S01]  /*05d0*/  UMOV UR4, 0x20 ;  /* 0x0000002000047882 */ /* 0x000fe20000000000 */
[----:B------:R-:W-:Y:S01]  /*05e0*/  IMAD R8, R8, 0x4, R7 ;  /* 0x0000000408087824 */ /* 0x000fe200078e0207 */
[----:B------:R-:W-:Y:S01]  /*05f0*/  @!UP0 UMOV UR6, 0x400 ;  /* 0x0000040000068882 */ /* 0x000fe20000000000 */
[----:B------:R-:W-:-:S04]  /*0600*/  @!UP0 UIADD3 UR4, -UR4, 0x100000, URZ ;  /* 0x0010000004048890 */ /* 0x000fc8000fffe13f */
[----:B------:R-:W-:Y:S02]  /*0610*/  @!UP0 USHF.L.U32 UR5, UR4, 0xb, URZ ;  /* 0x0000000b04058899 */ /* 0x000fe4000800063f */
[----:B------:R-:W-:Y:S01]  /*0620*/  @!UP0 USHF.L.U32 UR4, UR4, 0x1, URZ ;  /* 0x0000000104048899 */ /* 0x000fe2000800063f */
[----:B---3--:R-:W-:Y:S01]  /*0630*/  ISETP.EQ.U32.AND P2, PT, R13, 0x1, PT ;  /* 0x000000010d00780c */ /* 0x008fe20003f42070 */
[----:B------:R-:W3:Y:S01]  /*0640*/  F2I.U32.TRUNC.NTZ R12, R12 ;  /* 0x0000000c000c7305 */ /* 0x000ee2000020f000 */
[----:B------:R-:W-:Y:S01]  /*0650*/  LEA.HI R0, R8, R8, RZ, 0x1 ;  /* 0x0000000808007211 */ /* 0x000fe200078f08ff */
[----:B------:R-:W5:Y:S03]  /*0660*/  LDC R7, c[0x0][0x148] ;  /* 0x00005200ff077b82 */ /* 0x000f660000000800 */
[----:B------:R-:W-:Y:S01]  /*0670*/  LOP3.LUT R11, R0, 0xfffffffe, RZ, 0xc0, !PT ;  /* 0xfffffffe000b7812 */ /* 0x000fe200078ec0ff */
[----:B0-----:R-:W-:Y:S01]  /*0680*/  IMAD.MOV R15, RZ, RZ, -R9 ;  /* 0x000000ffff0f7224 */ /* 0x001fe200078e0a09 */
[----:B------:R-:W-:-:S03]  /*0690*/  SHF.R.S32.HI R9, RZ, 0x1f, R2 ;  /* 0x0000001fff097819 */ /* 0x000fc60000011402 */
[----:B--2---:R-:W-:Y:S01]  /*06a0*/  IMAD R3, R10, R15, UR8 ;  /* 0x000000080a037e24 */ /* 0x004fe2000f8e020f */
[----:B------:R-:W-:Y:S01]  /*06b0*/  LEA.HI R9, R9, R2, RZ, 0x2 ;  /* 0x0000000209097211 */ /* 0x000fe200078f10ff */
[C---:B------:R-:W-:Y:S02]  /*06c0*/  IMAD.IADD R0, R8.reuse, 0x1, -R11 ;  /* 0x0000000108007824 */ /* 0x040fe400078e0a0b */
[----:B------:R-:W-:Y:S01]  /*06d0*/  IMAD.SHL.U32 R11, R8, 0x4, RZ ;  /* 0x00000004080b7824 */ /* 0x000fe200078e00ff */
[----:B------:R-:W-:Y:S01]  /*06e0*/  LOP3.LUT R9, R9, 0xfffffffc, RZ, 0xc0, !PT ;  /* 0xfffffffc09097812 */ /* 0x000fe200078ec0ff */
[----:B---3--:R-:W-:Y:S01]  /*06f0*/  IMAD.MOV R24, RZ, RZ, -R12 ;  /* 0x000000ffff187224 */ /* 0x008fe200078e0a0c */
[----:B------:R-:W-:Y:S01]  /*0700*/  ISETP.NE.AND P4, PT, R0, R3, PT ;  /* 0x000000030000720c */ /* 0x000fe20003f85270 */
[----:B-1----:R-:W-:Y:S01]  /*0710*/  @!UP0 ULEA UR6, UR7, UR6, 0x18 ;  /* 0x0000000607068291 */ /* 0x002fe2000f8ec03f */
[----:B------:R-:W-:Y:S01]  /*0720*/  LOP3.LUT R152, R8, 0xc, R11, 0x78, !PT ;  /* 0x0000000c08987812 */ /* 0x000fe200078e780b */
[----:B------:R-:W-:Y:S01]  /*0730*/  IMAD.IADD R0, R2, 0x1, -R9 ;  /* 0x0000000102007824 */ /* 0x000fe200078e0a09 */
[----:B------:R-:W-:Y:S01]  /*0740*/  VOTEU.ALL UP0, P0 ;  /* 0x00000000003f7886 */ /* 0x000fe20000000000 */
[----:B------:R-:W-:Y:S01]  /*0750*/  LOP3.LUT P0, RZ, R6, 0x7, RZ, 0xc0, !PT ;  /* 0x0000000706ff7812 */ /* 0x000fe2000780c0ff */
[----:B------:R-:W-:-:S02]  /*0760*/  VIADD R6, R5, 0xffffffff ;  /* 0xffffffff05067836 */ /* 0x000fc40000000000 */
[----:B------:R-:W-:Y:S01]  /*0770*/  ISETP.NE.AND P1, PT, R0, 0x3, PT ;  /* 0x000000030000780c */ /* 0x000fe20003f25270 */
[----:B-----5:R-:W-:Y:S01]  /*0780*/  IMAD R9, R7, R24, R4 ;  /* 0x0000001807097224 */ /* 0x020fe200078e0204 */
[----:B------:R-:W-:Y:S02]  /*0790*/  ISETP.LT.U32.AND P0, PT, R152, 0x2, !P0 ;  /* 0x000000029800780c */ /* 0x000fe40004701070 */
[----:B------:R-:W-:Y:S01]  /*07a0*/  ISETP.EQ.OR P1, PT, R0, RZ, !P1 ;  /* 0x000000ff0000720c */ /* 0x000fe20004f22670 */
[----:B------:R-:W0:Y:S02]  /*07b0*/  FENCE.VIEW.ASYNC.S ;  /* 0x00000000000073c6 */ /* 0x000e240000000000 */
[----:B0-----:R0:W1:Y:S01]  /*07c0*/  @!UP0 SYNCS.EXCH.64 URZ, [UR6+0xa0], UR4 ;  /* 0x0000a004063f85b2 */ /* 0x0010620008000100 */
[----:B------:R-:W-:Y:S02]  /*07d0*/  @P4 LEA.HI R2, R152, R152, RZ, 0x1 ;  /* 0x0000009898024211 */ /* 0x000fe400078f08ff */
[----:B------:R-:W-:-:S02]  /*07e0*/  ISETP.EQ.AND P1, PT, R5, RZ, P1 ;  /* 0x000000ff0500720c */ /* 0x000fc40000f22270 */
[----:B------:R-:W-:Y:S02]  /*07f0*/  @P4 SHF.R.S32.HI R2, RZ, 0x1, R2 ;  /* 0x00000001ff024819 */ /* 0x000fe40000011402 */
[----:B------:R-:W-:Y:S02]  /*0800*/  ISETP.GE.U32.AND P6, PT, R6, 0x2, PT ;  /* 0x000000020600780c */ /* 0x000fe40003fc6070 */
[----:B------:R-:W-:Y:S02]  /*0810*/  @P4 ISETP.NE.AND P5, PT, R2, R9, PT ;  /* 0x000000090200420c */ /* 0x000fe40003fa5270 */
[----:B------:R-:W-:Y:S02]  /*0820*/  SEL R9, RZ, 0x1, !P0 ;  /* 0x00000001ff097807 */ /* 0x000fe40004000000 */
[----:B------:R-:W-:Y:S02]  /*0830*/  @P4 SEL R22, RZ, 0x1, P5 ;  /* 0x00000001ff164807 */ /* 0x000fe40002800000 */
[----:B------:R-:W-:Y:S01]  /*0840*/  SEL R19, RZ, 0x1, !P1 ;  /* 0x00000001ff137807 */ /* 0x000fe20004800000 */
[----:B------:R0:W2:Y:S01]  /*0850*/  @!UP1 SYNCS.EXCH.64 URZ, [UR6+0xa8], UR4 ;  /* 0x0000a804063f95b2 */ /* 0x0000a20008000100 */
[----:B------:R-:W-:Y:S01]  /*0860*/  LOP3.LUT R22, R22, R9, RZ, 0xc0, !PT ;  /* 0x0000000916167212 */ /* 0x000fe200078ec0ff */
[----:B------:R-:W-:Y:S01]  /*0870*/  NOP ;  /* 0x0000000000007918 */ /* 0x000fe20000000000 */
[----:B------:R-:W-:Y:S01]  /*0880*/  SEL R19, R19, 0x2, P6 ;  /* 0x0000000213137807 */ /* 0x000fe20003000000 */
[----:B------:R-:W-:Y:S06]  /*0890*/  @!P2 BRA `(.L_x_4) ;  /* 0x000000000008a947 */ /* 0x000fec0003800000 */
[----:B-12-4-:R-:W-:Y:S01]  /*08a0*/  UCGABAR_ARV ;  /* 0x00000000000079c7 */ /* 0x016fe20008000000 */
[----:B------:R-:W-:Y:S05]  /*08b0*/  BRA `(.L_x_5) ;  /* 0x0000000000047947 */ /* 0x000fea0003800000 */
.L_x_4:
[----:B-12-4-:R-:W-:Y:S01]  /*08c0*/  NOP ;  /* 0x0000000000007918 */ /* 0x016fe20000000000 */
.L_x_5:
[----:B------:R-:W1:Y:S01]  /*08d0*/  LDC R2, c[0x0][0x65c] ;  /* 0x00019700ff027b82 */ /* 0x000e620000000800 */
[----:B------:R-:W-:Y:S02]  /*08e0*/  IMAD.U32 R8, RZ, RZ, UR8 ;  /* 0x00000008ff087e24 */ /* 0x000fe4000f8e00ff */
[----:B------:R-:W-:Y:S01]  /*08f0*/  IMAD.MOV.U32 R9, RZ, RZ, RZ ;  /* 0x000000ffff097224 */ /* 0x000fe200078e00ff */
[----:B-1----:R-:W-:-:S04]  /*0900*/  ISETP.NE.AND P1, PT, R2, 0x1, PT ;  /* 0x000000010200780c */ /* 0x002fc80003f25270 */
[----:B------:R-:W-:-:S09]  /*0910*/  P2R R5, PR, RZ, 0x2 ;  /* 0x00000002ff057803 */ /* 0x000fd20000000000 */
[----:B------:R-:W1:Y:S01]  /*0920*/  @P1 LDC R17, c[0x0][0x10] ;  /* 0x00000400ff111b82 */ /* 0x000e620000000800 */
[----:B------:R-:W-:Y:S02]  /*0930*/  @P1 IMAD.MOV.U32 R5, RZ, RZ, RZ ;  /* 0x000000ffff051224 */ /* 0x000fe400078e00ff */
[----:B------:R-:W-:-:S05]  /*0940*/  @P1 IMAD.MOV.U32 R13, RZ, RZ, RZ ;  /* 0x000000ffff0d1224 */ /* 0x000fca00078e00ff */
[----:B------:R-:W2:Y:S01]  /*0950*/  @!P1 LDC R11, c[0x0][0xc] ;  /* 0x00000300ff0b9b82 */ /* 0x000ea20000000800 */
[----:B-1----:R-:W-:-:S04]  /*0960*/  @P1 IMAD.WIDE.U32 R16, R17, UR8, R4 ;  /* 0x0000000811101c25 */ /* 0x002fc8000f8e0004 */
[----:B------:R-:W-:Y:S02]  /*0970*/  @P1 IMAD.IADD R17, R17, 0x1, R13 ;  /* 0x0000000111111824 */ /* 0x000fe400078e020d */
[----:B--2---:R-:W-:-:S04]  /*0980*/  @!P1 IMAD.WIDE.U32 R8, R4, R11, R8 ;  /* 0x0000000b04089225 */ /* 0x004fc800078e0008 */
[----:B------:R-:W-:Y:S02]  /*0990*/  @!P1 IMAD.MOV.U32 R16, RZ, RZ, R8 ;  /* 0x000000ffff109224 */ /* 0x000fe400078e0008 */
[----:B------:R-:W-:Y:S01]  /*09a0*/  @!P1 IMAD.MOV.U32 R17, RZ, RZ, R9 ;  /* 0x000000ffff119224 */ /* 0x000fe200078e0009 */
[----:B------:R-:W-:Y:S06]  /*09b0*/  @!P2 BRA `(.L_x_6) ;  /* 0x00000000000ca947 */ /* 0x000fec0003800000 */
[----:B------:R-:W-:Y:S01]  /*09c0*/  UCGABAR_WAIT ;  /* 0x0000000000007dc7 */ /* 0x000fe20008000000 */
[----:B------:R-:W-:Y:S01]  /*09d0*/  CCTL.IVALL ;  /* 0x00000000ff00798f */ /* 0x000fe20002000000 */
[----:B------:R-:W-:Y:S05]  /*09e0*/  BRA `(.L_x_7) ;  /* 0x0000000000047947 */ /* 0x000fea0003800000 */
.L_x_6:
[----:B------:R-:W-:Y:S06]  /*09f0*/  BAR.SYNC.DEFER_BLOCKING 0x0 ;  /* 0x0000000000007b1d */ /* 0x000fec0000010000 */
.L_x_7:
[----:B------:R-:W-:Y:S05]  /*0a00*/  @!P3 BRA `(.L_x_8) ;  /* 0x0000009400e0b947 */ /* 0x000fea0003800000 */
[----:B------:R-:W-:-:S13]  /*0a10*/  ISETP.GT.U32.AND P0, PT, R6, 0x1, PT ;  /* 0x000000010600780c */ /* 0x000fda0003f04070 */
[----:B0-----:R-:W-:Y:S05]  /*0a20*/  @P0 EXIT ;  /* 0x000000000000094d */ /* 0x001fea0003800000 */
[----:B------:R-:W-:Y:S01]  /*0a30*/  ULDC.64 UR4, c[0x0][0x650] ;  /* 0x0001940000047ab9 */ /* 0x000fe20000000a00 */
[----:B------:R-:W-:Y:S01]  /*0a40*/  PRMT R0, RZ, 0x7610, R0 ;  /* 0x00007610ff007816 */ /* 0x000fe20000000000 */
[----:B------:R-:W-:Y:S01]  /*0a50*/  IMAD.MOV.U32 R154, RZ, RZ, -0x1 ;  /* 0xffffffffff9a7424 */ /* 0x000fe200078e00ff */
[----:B------:R-:W-:Y:S01]  /*0a60*/  ISETP.GE.U32.AND P0, PT, R16, UR4, PT ;  /* 0x0000000410007c0c */ /* 0x000fe2000bf06070 */
[----:B------:R-:W-:Y:S02]  /*0a70*/  IMAD.MOV.U32 R153, RZ, RZ, -0x1 ;  /* 0xffffffffff997424 */ /* 0x000fe400078e00ff */
[----:B------:R-:W-:Y:S01]  /*0a80*/  IMAD.MOV.U32 R23, RZ, RZ, -0x1 ;  /* 0xffffffffff177424 */ /* 0x000fe200078e00ff */
[----:B------:R-:W-:-:S13]  /*0a90*/  ISETP.GE.U32.AND.EX P0, PT, R17, UR5, PT, P0 ;  /* 0x0000000511007c0c */ /* 0x000fda000bf06100 */
[----:B------:R-:W-:Y:S05]  /*0aa0*/  @P0 BRA `(.L_x_9) ;  /* 0x00000004002c0947 */ /* 0x000fea0003800000 */
[----:B------:R-:W0:Y:S01]  /*0ab0*/  LDC.64 R20, c[0x0][0x628] ;  /* 0x00018a00ff147b82 */ /* 0x000e220000000a00 */
[----:B------:R-:W-:Y:S02]  /*0ac0*/  IMAD.MOV.U32 R8, RZ, RZ, R16 ;  /* 0x000000ffff087224 */ /* 0x000fe400078e0010 */
[----:B------:R-:W-:-:S05]  /*0ad0*/  IMAD.MOV.U32 R9, RZ, RZ, R17 ;  /* 0x000000ffff097224 */ /* 0x000fca00078e0011 */
[----:B------:R-:W1:Y:S08]  /*0ae0*/  LDC R0, c[0x0][0x630] ;  /* 0x00018c00ff007b82 */ /* 0x000e700000000800 */
[----:B------:R-:W2:Y:S01]  /*0af0*/  LDC.64 R26, c[0x0][0x620] ;  /* 0x00018800ff1a7b82 */ /* 0x000ea20000000a00 */
[----:B0-----:R-:W-:-:S04]  /*0b00*/  ISETP.NE.U32.AND P0, PT, R20, RZ, PT ;  /* 0x000000ff1400720c */ /* 0x001fc80003f05070 */
[----:B------:R-:W-:-:S13]  /*0b10*/  ISETP.NE.AND.EX P0, PT, R21, RZ, PT, P0 ;  /* 0x000000ff1500720c */ /* 0x000fda0003f05300 */
[----:B-12---:R-:W-:Y:S05]  /*0b20*/  @!P0 BRA `(.L_x_10) ;  /* 0x0000000000288947 */ /* 0x006fea0003800000 */
[----:B------:R-:W0:Y:S02]  /*0b30*/  LDC R13, c[0x0][0x634] ;  /* 0x00018d00ff0d7b82 */ /* 0x000e240000000800 */
[----:B0-----:R-:W-:-:S05]  /*0b40*/  IADD3 R13, P0, R16, R13, RZ ;  /* 0x0000000d100d7210 */ /* 0x001fca0007f1e0ff */
[----:B------:R-:W-:-:S04]  /*0b50*/  IMAD.X R15, RZ, RZ, R17, P0 ;  /* 0x000000ffff0f7224 */ /* 0x000fc800000e0611 */
[----:B------:R-:W-:-:S04]  /*0b60*/  IMAD.WIDE.U32 R8, R15, R20, RZ ;  /* 0x000000140f087225 */ /* 0x000fc800078e00ff */
[----:B------:R-:W-:-:S04]  /*0b70*/  IMAD.WIDE.U32 R10, P0, R13, R21, R8 ;  /* 0x000000150d0a7225 */ /* 0x000fc80007800008 */
[----:B------:R-:W-:-:S04]  /*0b80*/  IMAD.WIDE.U32 R8, R13, R20, RZ ;  /* 0x000000140d087225 */ /* 0x000fc800078e00ff */
[----:B------:R-:W-:Y:S01]  /*0b90*/  IMAD.X R13, RZ, RZ, RZ, P0 ;  /* 0x000000ffff0d7224 */ /* 0x000fe200000e06ff */
[----:B------:R-:W-:Y:S01]  /*0ba0*/  IADD3 RZ, P0, R9, R10, RZ ;  /* 0x0000000a09ff7210 */ /* 0x000fe20007f1e0ff */
[----:B------:R-:W-:-:S04]  /*0bb0*/  IMAD.MOV.U32 R12, RZ, RZ, R11 ;  /* 0x000000ffff0c7224 */ /* 0x000fc800078e000b */
[----:B------:R-:W-:-:S08]  /*0bc0*/  IMAD.WIDE.U32.X R8, R15, R21, R12, P0 ;  /* 0x000000150f087225 */ /* 0x000fd000000e040c */
.L_x_10:
[----:B------:R-:W0:Y:S01]  /*0bd0*/  LDC.64 R20, c[0x0][0x640] ;  /* 0x00019000ff147b82 */ /* 0x000e220000000a00 */
[--C-:B------:R-:W-:Y:S01]  /*0be0*/  SHF.R.U64 R28, R8, R0, R9.reuse ;  /* 0x00000000081c7219 */ /* 0x100fe20000001209 */
[----:B------:R-:W-:Y:S01]  /*0bf0*/  IMAD R30, R7, R24, R4 ;  /* 0x00000018071e7224 */ /* 0x000fe200078e0204 */
[----:B------:R-:W-:Y:S01]  /*0c00*/  SHF.R.U32.HI R0, RZ, R0, R9 ;  /* 0x00000000ff007219 */ /* 0x000fe20000011609 */
[----:B------:R-:W-:Y:S01]  /*0c10*/  IMAD.MOV.U32 R23, RZ, RZ, 0x1 ;  /* 0x00000001ff177424 */ /* 0x000fe200078e00ff */
[----:B------:R-:W-:-:S03]  /*0c20*/  IADD3 R5, P0, RZ, -R28, RZ ;  /* 0x8000001cff057210 */ /* 0x000fc60007f1e0ff */
[----:B------:R-:W1:Y:S02]  /*0c30*/  LDC R6, c[0x0][0x618] ;  /* 0x00018600ff067b82 */ /* 0x000e640000000800 */
[----:B------:R-:W-:-:S04]  /*0c40*/  IMAD.X R9, RZ, RZ, ~R0, P0 ;  /* 0x000000ffff097224 */ /* 0x000fc800000e0e00 */
[-C--:B------:R-:W-:Y:S02]  /*0c50*/  IMAD R0, R9, R26.reuse, RZ ;  /* 0x0000001a09007224 */ /* 0x080fe400078e02ff */
[----:B------:R-:W2:Y:S01]  /*0c60*/  LDC R11, c[0x0][0x608] ;  /* 0x00018200ff0b7b82 */ /* 0x000ea20000000800 */
[----:B------:R-:W-:-:S04]  /*0c70*/  IMAD.WIDE.U32 R8, R5, R26, R16 ;  /* 0x0000001a05087225 */ /* 0x000fc800078e0010 */
[----:B------:R-:W-:-:S03]  /*0c80*/  IMAD R5, R5, R27, R0 ;  /* 0x0000001b05057224 */ /* 0x000fc600078e0200 */
[----:B------:R-:W3:Y:S01]  /*0c90*/  LDC R12, c[0x0][0x658] ;  /* 0x00019600ff0c7b82 */ /* 0x000ee20000000800 */
[----:B0-----:R-:W-:Y:S01]  /*0ca0*/  ISETP.NE.U32.AND P0, PT, R20, RZ, PT ;  /* 0x000000ff1400720c */ /* 0x001fe20003f05070 */
[----:B------:R-:W-:Y:S02]  /*0cb0*/  IMAD.IADD R5, R9, 0x1, R5 ;  /* 0x0000000109057824 */ /* 0x000fe400078e0205 */
[----:B------:R-:W-:Y:S01]  /*0cc0*/  IMAD.MOV.U32 R9, RZ, RZ, -0x1 ;  /* 0xffffffffff097424 */ /* 0x000fe200078e00ff */
[----:B------:R-:W-:-:S03]  /*0cd0*/  ISETP.NE.AND.EX P0, PT, R21, RZ, PT, P0 ;  /* 0x000000ff1500720c */ /* 0x000fc60003f05300 */
[----:B------:R-:W0:Y:S01]  /*0ce0*/  LDC R15, c[0x0][0x600] ;  /* 0x00018000ff0f7b82 */ /* 0x000e220000000800 */
[-CC-:B-1----:R-:W-:Y:S02]  /*0cf0*/  SHF.R.U64 R13, R8, R6.reuse, R5.reuse ;  /* 0x00000006080d7219 */ /* 0x182fe40000001205 */
[----:B------:R-:W-:-:S05]  /*0d00*/  SHF.R.U32.HI R0, RZ, R6, R5 ;  /* 0x00000006ff007219 */ /* 0x000fca0000011605 */
[----:B------:R-:W1:Y:S01]  /*0d10*/  LDC R14, c[0x0][0x648] ;  /* 0x00019200ff0e7b82 */ /* 0x000e620000000800 */
[-CC-:B--2---:R-:W-:Y:S02]  /*0d20*/  SHF.R.U64 R27, R13, R11.reuse, R0.reuse ;  /* 0x0000000b0d1b7219 */ /* 0x184fe40000001200 */
[----:B------:R-:W-:-:S05]  /*0d30*/  SHF.R.U32.HI R5, RZ, R11, R0 ;  /* 0x0000000bff057219 */ /* 0x000fca0000011600 */
[----:B------:R-:W2:Y:S01]  /*0d40*/  LDC R26, c[0x0][0x638] ;  /* 0x00018e00ff1a7b82 */ /* 0x000ea20000000800 */
[-CC-:B---3--:R-:W-:Y:S02]  /*0d50*/  SHF.R.U64 R24, R27, R12.reuse, R5.reuse ;  /* 0x0000000c1b187219 */ /* 0x188fe40000001205 */
[-C--:B------:R-:W-:Y:S02]  /*0d60*/  SHF.L.U32 R0, R9, R12.reuse, RZ ;  /* 0x0000000c09007219 */ /* 0x080fe400000006ff */
[----:B------:R-:W-:Y:S01]  /*0d70*/  SHF.R.U32.HI R5, RZ, R12, R5 ;  /* 0x0000000cff057219 */ /* 0x000fe20000011605 */
[----:B------:R-:W-:Y:S01]  /*0d80*/  IMAD.MOV.U32 R4, RZ, RZ, R24 ;  /* 0x000000ffff047224 */ /* 0x000fe200078e0018 */
[----:B------:R-:W-:Y:S01]  /*0d90*/  LOP3.LUT R10, RZ, R0, RZ, 0x33, !PT ;  /* 0x00000000ff0a7212 */ /* 0x000fe200078e33ff */
[----:B------:R-:W3:Y:S01]  /*0da0*/  LDC R25, c[0x0][0x610] ;  /* 0x00018400ff197b82 */ /* 0x000ee20000000800 */
[----:B------:R-:W-:Y:S05]  /*0db0*/  @!P0 BRA `(.L_x_11) ;  /* 0x0000000000288947 */ /* 0x000fea0003800000 */
[----:B------:R-:W4:Y:S02]  /*0dc0*/  LDC R9, c[0x0][0x64c] ;  /* 0x00019300ff097b82 */ /* 0x000f240000000800 */
[----:B----4-:R-:W-:-:S05]  /*0dd0*/  IADD3 R9, P0, R24, R9, RZ ;  /* 0x0000000918097210 */ /* 0x010fca0007f1e0ff */
        /* <DEDUP_REMOVED lines=8> */
.L_x_11:
[----:B-1----:R-:W-:Y:S01]  /*0e60*/  SHF.R.U64 R4, R4, R14, R5 ;  /* 0x0000000e04047219 */ /* 0x002fe20000001205 */
[----:B0-----:R-:W-:Y:S01]  /*0e70*/  VIADD R6, R15, 0xffffffff ;  /* 0xffffffff0f067836 */ /* 0x001fe20000000000 */
[----:B------:R-:W-:Y:S01]  /*0e80*/  SHF.L.U32 R0, R23, R12, RZ ;  /* 0x0000000c17007219 */ /* 0x000fe200000006ff */
[----:B------:R-:W-:Y:S01]  /*0e90*/  IMAD.MOV.U32 R23, RZ, RZ, R28 ;  /* 0x000000ffff177224 */ /* 0x000fe200078e001c */
[----:B------:R-:W-:Y:S01]  /*0ea0*/  LOP3.LUT R5, R27, R10, RZ, 0xc0, !PT ;  /* 0x0000000a1b057212 */ /* 0x000fe200078ec0ff */
[----:B------:R-:W-:Y:S01]  /*0eb0*/  IMAD.MOV R7, RZ, RZ, -R4 ;  /* 0x000000ffff077224 */ /* 0x000fe200078e0a04 */
[----:B------:R-:W-:Y:S02]  /*0ec0*/  SEL R3, R3, R30, !P1 ;  /* 0x0000001e03037207 */ /* 0x000fe40004800000 */
[----:B------:R-:W-:Y:S01]  /*0ed0*/  LOP3.LUT R6, R13, R6, RZ, 0xc0, !PT ;  /* 0x000000060d067212 */ /* 0x000fe200078ec0ff */
[----:B------:R-:W-:Y:S02]  /*0ee0*/  IMAD R4, R0, R4, R5 ;  /* 0x0000000400047224 */ /* 0x000fe400078e0205 */
[----:B--2---:R-:W-:-:S02]  /*0ef0*/  IMAD R0, R7, R26, R24 ;  /* 0x0000001a07007224 */ /* 0x004fc400078e0218 */
[----:B---3--:R-:W-:Y:S02]  /*0f00*/  IMAD R3, R4, R25, R3 ;  /* 0x0000001904037224 */ /* 0x008fe400078e0203 */
[----:B------:R-:W-:Y:S02]  /*0f10*/  IMAD R154, R0, R15, R6 ;  /* 0x0000000f009a7224 */ /* 0x000fe400078e0206 */
[----:B------:R-:W-:-:S03]  /*0f20*/  IMAD.MOV.U32 R4, RZ, RZ, 0x1 ;  /* 0x00000001ff047424 */ /* 0x000fc600078e00ff */
[----:B------:R-:W-:Y:S02]  /*0f30*/  SEL R153, R154, R3, !P1 ;  /* 0x000000039a997207 */ /* 0x000fe40004800000 */
[----:B------:R-:W-:Y:S02]  /*0f40*/  PRMT R0, R4, 0x7610, R0 ;  /* 0x0000761004007816 */ /* 0x000fe40000000000 */
[----:B------:R-:W-:-:S07]  /*0f50*/  SEL R154, R3, R154, !P1 ;  /* 0x0000009a039a7207 */ /* 0x000fce0004800000 */
.L_x_9:
[----:B------:R-:W-:-:S08]  /*0f60*/  NOP ;  /* 0x0000000000007918 */ /* 0x000fd00000000000 */
[----:B------:R-:W0:Y:S02]  /*0f70*/  USETMAXREG.TRY_ALLOC.CTAPOOL UP0, 0xe8 ;  /* 0x000000e8000079c8 */ /* 0x000e240008000600 */
[----:B0-----:R-:W-:-:S13]  /*0f80*/  PLOP3.LUT P0, PT, PT, PT, UP0, 0x80, 0x0 ;  /* 0x000000000000781c */ /* 0x001fda0003f0f008 */
[----:B------:R-:W-:Y:S05]  /*0f90*/  @!P0 BRA `(.L_x_9) ;  /* 0xfffffffc00f08947 */ /* 0x000fea000383ffff */
[----:B------:R-:W-:Y:S01]  /*0fa0*/  ULDC.64 UR4, c[0x0][0x598] ;  /* 0x0001660000047ab9 */ /* 0x000fe20000000a00 */
[----:B------:R-:W-:Y:S01]  /*0fb0*/  ULDC.64 UR36, c[0x0][0x208] ;  /* 0x0000820000247ab9 */ /* 0x000fe20000000a00 */
[----:B------:R-:W-:-:S04]  /*0fc0*/  ISETP.NE.U32.AND P0, PT, RZ, UR4, PT ;  /* 0x00000004ff007c0c */ /* 0x000fc8000bf05070 */
[----:B------:R-:W-:-:S13]  /*0fd0*/  ISETP.NE.AND.EX P0, PT, RZ, UR5, PT, P0 ;  /* 0x00000005ff007c0c */ /* 0x000fda000bf05300 */
[----:B------:R-:W-:Y:S05]  /*0fe0*/  @!P0 BRA `(.L_x_12) ;  /* 0x00000000001c8947 */ /* 0x000fea0003800000 */
[----:B------:R-:W0:Y:S02]  /*0ff0*/  LDC.64 R4, c[0x0][0x598] ;  /* 0x00016600ff047b82 */ /* 0x000e240000000a00 */
[----:B0-----:R-:W2:Y:S02]  /*1000*/  LDG.E.64 R4, desc[UR36][R4.64] ;  /* 0x0000002404047981 */ /* 0x001ea4000c1e1b00 */
[----:B--2---:R-:W-:-:S04]  /*1010*/  ISETP.NE.U32.AND P0, PT, R4, RZ, PT ;  /* 0x000000ff0400720c */ /* 0x004fc80003f05070 */
[----:B------:R-:W-:-:S13]  /*1020*/  ISETP.NE.AND.EX P0, PT, R5, RZ, PT, P0 ;  /* 0x000000ff0500720c */ /* 0x000fda0003f05300 */
[----:B------:R-:W-:Y:S05]  /*1030*/  @!P0 BRA `(.L_x_12) ;  /* 0x0000000000088947 */ /* 0x000fea0003800000 */
[----:B------:R0:W5:Y:S01]  /*1040*/  LD.E R155, desc[UR36][R4.64] ;  /* 0x00000024049b7980 */ /* 0x000162000c101900 */
[----:B------:R-:W-:Y:S05]  /*1050*/  BRA `(.L_x_13) ;  /* 0x0000000000247947 */ /* 0x000fea0003800000 */
.L_x_12:
[----:B------:R-:W-:Y:S02]  /*1060*/  ULDC.64 UR4, c[0x0][0x588] ;  /* 0x0001620000047ab9 */ /* 0x000fe40000000a00 */
[----:B------:R-:W-:-:S04]  /*1070*/  ISETP.NE.U32.AND P0, PT, RZ, UR4, PT ;  /* 0x00000004ff007c0c */ /* 0x000fc8000bf05070 */
[----:B------:R-:W-:-:S13]  /*1080*/  ISETP.NE.AND.EX P0, PT, RZ, UR5, PT, P0 ;  /* 0x00000005ff007c0c */ /* 0x000fda000bf05300 */
[----:B------:R-:W-:Y:S05]  /*1090*/  @!P0 BRA `(.L_x_14) ;  /* 0x00000000000c8947 */ /* 0x000fea0003800000 */
[----:B------:R-:W0:Y:S02]  /*10a0*/  LDC.64 R4, c[0x0][0x588] ;  /* 0x00016200ff047b82 */ /* 0x000e240000000a00 */
[----:B0-----:R1:W5:Y:S01]  /*10b0*/  LDG.E R155, desc[UR36][R4.64] ;  /* 0x00000024049b7981 */ /* 0x001362000c1e1900 */
[----:B------:R-:W-:Y:S05]  /*10c0*/  BRA `(.L_x_13) ;  /* 0x0000000000087947 */ /* 0x000fea0003800000 */
.L_x_14:
[----:B------:R-:W-:Y:S02]  /*10d0*/  ULDC UR4, c[0x0][0x580] ;  /* 0x0001600000047ab9 */ /* 0x000fe40000000800 */
[----:B------:R-:W-:-:S07]  /*10e0*/  IMAD.U32 R155, RZ, RZ, UR4 ;  /* 0x00000004ff9b7e24 */ /* 0x000fce000f8e00ff */
.L_x_13:
[----:B------:R-:W-:Y:S02]  /*10f0*/  ULDC.64 UR4, c[0x0][0x5a0] ;  /* 0x0001680000047ab9 */ /* 0x000fe40000000a00 */
[----:B------:R-:W-:-:S04]  /*1100*/  ISETP.NE.U32.AND P0, PT, RZ, UR4, PT ;  /* 0x00000004ff007c0c */ /* 0x000fc8000bf05070 */
[----:B------:R-:W-:-:S13]  /*1110*/  ISETP.NE.AND.EX P0, PT, RZ, UR5, PT, P0 ;  /* 0x00000005ff007c0c */ /* 0x000fda000bf05300 */
[----:B------:R-:W-:Y:S05]  /*1120*/  @!P0 BRA `(.L_x_15) ;  /* 0x00000000001c8947 */ /* 0x000fea0003800000 */
[----:B01----:R-:W0:Y:S02]  /*1130*/  LDC.64 R4, c[0x0][0x5a0] ;  /* 0x00016800ff047b82 */ /* 0x003e240000000a00 */
[----:B0-----:R-:W2:Y:S02]  /*1140*/  LDG.E.64 R4, desc[UR36][R4.64] ;  /* 0x0000002404047981 */ /* 0x001ea4000c1e1b00 */
[----:B--2---:R-:W-:-:S04]  /*1150*/  ISETP.NE.U32.AND P0, PT, R4, RZ, PT ;  /* 0x000000ff0400720c */ /* 0x004fc80003f05070 */
[----:B------:R-:W-:-:S13]  /*1160*/  ISETP.NE.AND.EX P0, PT, R5, RZ, PT, P0 ;  /* 0x000000ff0500720c */ /* 0x000fda0003f05300 */
[----:B------:R-:W-:Y:S05]  /*1170*/  @!P0 BRA `(.L_x_15) ;  /* 0x0000000000088947 */ /* 0x000fea0003800000 */
[----:B------:R0:W5:Y:S01]  /*1180*/  LD.E R156, desc[UR36][R4.64] ;  /* 0x00000024049c7980 */ /* 0x000162000c101900 */
[----:B------:R-:W-:Y:S05]  /*1190*/  BRA `(.L_x_16) ;  /* 0x0000000000247947 */ /* 0x000fea0003800000 */
.L_x_15:
[----:B------:R-:W-:Y:S02]  /*11a0*/  ULDC.64 UR4, c[0x0][0x590] ;  /* 0x0001640000047ab9 */ /* 0x000fe40000000a00 */
[----:B------:R-:W-:-:S04]  /*11b0*/  ISETP.NE.U32.AND P0, PT, RZ, UR4, PT ;  /* 0x00000004ff007c0c */ /* 0x000fc8000bf05070 */
[----:B------:R-:W-:-:S13]  /*11c0*/  ISETP.NE.AND.EX P0, PT, RZ, UR5, PT, P0 ;  /* 0x00000005ff007c0c */ /* 0x000fda000bf05300 */
[----:B------:R-:W-:Y:S05]  /*11d0*/  @!P0 BRA `(.L_x_17) ;  /* 0x00000000000c8947 */ /* 0x000fea0003800000 */
[----:B------:R-:W2:Y:S02]  /*11e0*/  LDC.64 R156, c[0x0][0x590] ;  /* 0x00016400ff9c7b82 */ /* 0x000ea40000000a00 */
[----:B--2---:R2:W5:Y:S01]  /*11f0*/  LDG.E R156, desc[UR36][R156.64] ;  /* 0x000000249c9c7981 */ /* 0x004562000c1e1900 */
[----:B------:R-:W-:Y:S05]  /*1200*/  BRA `(.L_x_16) ;  /* 0x0000000000087947 */ /* 0x000fea0003800000 */
.L_x_17:
[----:B------:R-:W-:Y:S02]  /*1210*/  ULDC UR4, c[0x0][0x584] ;  /* 0x0001610000047ab9 */ /* 0x000fe40000000800 */
[----:B------:R-:W-:-:S07]  /*1220*/  IMAD.U32 R156, RZ, RZ, UR4 ;  /* 0x00000004ff9c7e24 */ /* 0x000fce000f8e00ff */
.L_x_16:
[----:B------:R-:W-:-:S13]  /*1230*/  LOP3.LUT P0, RZ, R0, 0xff, RZ, 0xc0, !PT ;  /* 0x000000ff00ff7812 */ /* 0x000fda000780c0ff */
[----:B------:R-:W-:Y:S05]  /*1240*/  @!P0 EXIT ;  /* 0x000000000000894d */ /* 0x000fea0003800000 */
[----:B------:R-:W-:Y:S01]  /*1250*/  ULDC UR4, c[0x0][0x28c] ;  /* 0x0000a30000047ab9 */ /* 0x000fe20000000800 */
[----:B--2---:R-:W-:Y:S01]  /*1260*/  LOP3.LUT R157, R19, 0x1, RZ, 0xfc, !PT ;  /* 0x00000001139d7812 */ /* 0x004fe200078efcff */
[----:B------:R-:W-:Y:S01]  /*1270*/  UIADD3 UR4, UR4, 0x1f, URZ ;  /* 0x0000001f04047890 */ /* 0x000fe2000fffe03f */
[----:B------:R-:W-:Y:S01]  /*1280*/  UMOV UR38, URZ ;  /* 0x0000003f00267c82 */ /* 0x000fe20008000000 */
[----:B------:R-:W-:Y:S02]  /*1290*/  UMOV UR39, URZ ;  /* 0x0000003f00277c82 */ /* 0x000fe40008000000 */
[----:B------:R-:W-:-:S04]  /*12a0*/  USHF.R.S32.HI UR5, URZ, 0x1f, UR4 ;  /* 0x0000001f3f057899 */ /* 0x000fc80008011404 */
[----:B------:R-:W-:-:S04]  /*12b0*/  ULEA.HI UR5, UR5, UR4, URZ, 0x5 ;  /* 0x0000000405057291 */ /* 0x000fc8000f8f283f */
[----:B------:R-:W-:-:S12]  /*12c0*/  USHF.R.S32.HI UR40, URZ, 0x5, UR5 ;  /* 0x000000053f287899 */ /* 0x000fd80008011405 */
.L_x_293:
[----:B------:R-:W-:Y:S01]  /*12d0*/  LOP3.LUT R0, R18, 0x80, RZ, 0xc0, !PT ;  /* 0x0000008012007812 */ /* 0x000fe200078ec0ff */
[----:B--2---:R-:W2:Y:S01]  /*12e0*/  S2UR UR7, SR_CgaCtaId ;  /* 0x00000000000779c3 */ /* 0x004ea20000008800 */
[----:B------:R-:W-:Y:S02]  /*12f0*/  UMOV UR6, 0x400 ;  /* 0x0000040000067882 */ /* 0x000fe40000000000 */
[----:B------:R-:W-:-:S06]  /*1300*/  SHF.R.U32.HI R0, RZ, 0x7, R0 ;  /* 0x00000007ff007819 */ /* 0x000fcc0000011600 */
[----:B---3--:R-:W3:Y:S01]  /*1310*/  SHFL.IDX PT, R0, R0, RZ, 0x1f ;  /* 0x00001fff00007589 */ /* 0x008ee200000e0000 */
[----:B--2---:R-:W-:Y:S01]  /*1320*/  ULEA UR6, UR7, UR6, 0x18 ;  /* 0x0000000607067291 */ /* 0x004fe2000f8ec03f */
[----:B---3--:R-:W-:-:S13]  /*1330*/  R2UR UR4, R0 ;  /* 0x00000000000472ca */ /* 0x008fda00000e0000 */
[----:B------:R-:W-:-:S04]  /*1340*/  ULEA.HI UR5, UR4, UR4, URZ, 0x1 ;  /* 0x0000000404057291 */ /* 0x000fc8000f8f083f */
[----:B------:R-:W-:-:S04]  /*1350*/  ULOP3.LUT UR5, UR5, 0xffffe, URZ, 0xc0, !UPT ;  /* 0x000ffffe05057892 */ /* 0x000fc8000f8ec03f */
[----:B------:R-:W-:-:S03]  /*1360*/  UIADD3 UR5, UR4, -UR5, URZ ;  /* 0x8000000504057290 */ /* 0x000fc6000fffe03f */
[----:B------:R-:W-:Y:S01]  /*1370*/  ULDC UR4, c[0x0][0x28c] ;  /* 0x0000a30000047ab9 */ /* 0x000fe20000000800 */
[----:B------:R-:W-:Y:S01]  /*1380*/  ULEA UR5, UR5, UR6, 0xc ;  /* 0x0000000605057291 */ /* 0x000fe2000f8e603f */
[----:B------:R-:W-:-:S03]  /*1390*/  ISETP.LT.AND P0, PT, RZ, UR4, PT ;  /* 0x00000004ff007c0c */ /* 0x000fc6000bf01270 */
[----:B------:R-:W-:-:S04]  /*13a0*/  UIADD3 UR5, UR5, 0x180, URZ ;  /* 0x0000018005057890 */ /* 0x000fc8000fffe03f */
[----:B------:R-:W-:-:S04]  /*13b0*/  USHF.R.U32.HI UR5, URZ, 0x4, UR5 ;  /* 0x000000043f057899 */ /* 0x000fc80008011605 */
[----:B------:R-:W-:Y:S02]  /*13c0*/  ULOP3.LUT UR41, UR5, 0x3fff, URZ, 0xc0, !UPT ;  /* 0x00003fff05297892 */ /* 0x000fe4000f8ec03f */
[----:B-1--45:R-:W-:Y:S10]  /*13d0*/  @P0 BRA `(.L_x_18) ;  /* 0x0000000000400947 */ /* 0x032ff40003800000 */
[----:B------:R-:W-:Y:S01]  /*13e0*/  MOV R0, 0x0 ;  /* 0x0000000000007802 */ /* 0x000fe20000000f00 */
[----:B------:R-:W-:Y:S01]  /*13f0*/  ULDC.64 UR4, c[0x4][0x68] ;  /* 0x01001a0000047ab9 */ /* 0x000fe20000000a00 */
[----:B------:R-:W-:Y:S01]  /*1400*/  ULDC.64 UR6, c[0x4][0x8] ;  /* 0x0100020000067ab9 */ /* 0x000fe20000000a00 */
[----:B01----:R-:W-:Y:S01]  /*1410*/  IMAD.U32 R4, RZ, RZ, UR4 ;  /* 0x00000004ff047e24 */ /* 0x003fe2000f8e00ff */
[----:B------:R0:W1:Y:S01]  /*1420*/  LDC.64 R14, c[0x4][R0] ;  /* 0x01000000000e7b82 */ /* 0x0000620000000a00 */
[----:B------:R-:W-:Y:S01]  /*1430*/  IMAD.U32 R5, RZ, RZ, UR5 ;  /* 0x00000005ff057e24 */ /* 0x000fe2000f8e00ff */
[----:B------:R-:W-:Y:S01]  /*1440*/  ULDC.64 UR4, c[0x4][0x70] ;  /* 0x01001c0000047ab9 */ /* 0x000fe20000000a00 */
[----:B------:R-:W-:Y:S02]  /*1450*/  IMAD.U32 R10, RZ, RZ, UR6 ;  /* 0x00000006ff0a7e24 */ /* 0x000fe4000f8e00ff */
[----:B------:R-:W-:Y:S02]  /*1460*/  IMAD.U32 R6, RZ, RZ, UR4 ;  /* 0x00000004ff067e24 */ /* 0x000fe4000f8e00ff */
[----:B------:R-:W-:-:S02]  /*1470*/  IMAD.U32 R7, RZ, RZ, UR5 ;  /* 0x00000005ff077e24 */ /* 0x000fc4000f8e00ff */
[----:B------:R-:W-:Y:S02]  /*1480*/  IMAD.U32 R11, RZ, RZ, UR7 ;  /* 0x00000007ff0b7e24 */ /* 0x000fe4000f8e00ff */
[----:B------:R-:W-:Y:S02]  /*1490*/  IMAD.MOV.U32 R8, RZ, RZ, 0x1e1 ;  /* 0x000001e1ff087424 */ /* 0x000fe400078e00ff */
[----:B------:R-:W-:Y:S02]  /*14a0*/  IMAD.MOV.U32 R12, RZ, RZ, 0x1 ;  /* 0x00000001ff0c7424 */ /* 0x000fe400078e00ff */
[----:B0-----:R-:W-:-:S07]  /*14b0*/  IMAD.MOV.U32 R13, RZ, RZ, RZ ;  /* 0x000000ffff0d7224 */ /* 0x001fce00078e00ff */
[----:B------:R-:W-:-:S07]  /*14c0*/  LEPC R20, `(.L_x_18) ;  /* 0x000000001014794e */ /* 0x000fce0000000000 */
[----:B-1---5:R-:W-:Y:S05]  /*14d0*/  CALL.ABS.NOINC R14 ;  /* 0x000000000e007343 */ /* 0x022fea0003c00000 */
.L_x_18:
[----:B------:R-:W-:-:S13]  /*14e0*/  ISETP.NE.AND P0, PT, R157, 0x3, PT ;  /* 0x000000039d00780c */ /* 0x000fda0003f05270 */
[----:B------:R-:W-:Y:S05]  /*14f0*/  @!P0 BRA `(.L_x_19) ;  /* 0x0000000000048947 */ /* 0x000fea0003800000 */
[----:B------:R-:W-:Y:S01]  /*1500*/  BPT.TRAP 0x1 ;  /* 0x000000040000795c */ /* 0x000fe20000300000 */
.L_x_19:
[----:B------:R-:W2:Y:S01]  /*1510*/  S2UR UR5, SR_CgaCtaId ;  /* 0x00000000000579c3 */ /* 0x000ea20000008800 */
[----:B------:R-:W-:Y:S01]  /*1520*/  UMOV UR4, 0x400 ;  /* 0x0000040000047882 */ /* 0x000fe20000000000 */
[----:B------:R-:W-:Y:S02]  /*1530*/  IMAD.U32 R0, RZ, RZ, UR38 ;  /* 0x00000026ff007e24 */ /* 0x000fe4000f8e00ff */
[----:B------:R-:W-:-:S03]  /*1540*/  IMAD.U32 R3, RZ, RZ, UR39 ;  /* 0x00000027ff037e24 */ /* 0x000fc6000f8e00ff */
[----:B------:R-:W-:Y:S01]  /*1550*/  SHF.L.U32 R0, R0, 0x1f, RZ ;  /* 0x0000001f00007819 */ /* 0x000fe200000006ff */
[----:B--2---:R-:W-:-:S06]  /*1560*/  ULEA UR4, UR5, UR4, 0x18 ;  /* 0x0000000405047291 */ /* 0x004fcc000f8ec03f */
[----:B------:R-:W-:-:S04]  /*1570*/  IMAD.U32 R6, RZ, RZ, UR4 ;  /* 0x00000004ff067e24 */ /* 0x000fc8000f8e00ff */
[----:B------:R-:W-:-:S04]  /*1580*/  IMAD R3, R3, 0x8, R6 ;  /* 0x0000000803037824 */ /* 0x000fc800078e0206 */
[----:B------:R2:W3:Y:S01]  /*1590*/  SYNCS.PHASECHK.TRANS64.TRYWAIT P1, [R3+URZ], R0 ;  /* 0x00000000030075a7 */ /* 0x0004e2000802017f */
[----:B------:R-:W-:Y:S05]  /*15a0*/  @!P0 BRA `(.L_x_20) ;  /* 0x0000000000048947 */ /* 0x000fea0003800000 */
[----:B------:R-:W-:Y:S01]  /*15b0*/  BPT.TRAP 0x1 ;  /* 0x000000040000795c */ /* 0x000fe20000300000 */
.L_x_20:
[----:B---3--:R-:W-:Y:S05]  /*15c0*/  @P1 BRA `(.L_x_21) ;  /* 0x0000000000081947 */ /* 0x008fea0003800000 */
[----:B------:R-:W3:Y:S02]  /*15d0*/  SYNCS.PHASECHK.TRANS64.TRYWAIT P1, [R3+URZ], R0 ;  /* 0x00000000030075a7 */ /* 0x000ee4000802017f */
[----:B---3--:R-:W-:Y:S05]  /*15e0*/  @!P1 BRA `(.L_x_22) ;  /* 0x000000a400049947 */ /* 0x008fea0003800000 */
.L_x_21:
[----:B------:R-:W-:-:S04]  /*15f0*/  UISETP.LT.AND UP0, UPT, UR40, 0x1, UPT ;  /* 0x000000012800788c */ /* 0x000fc8000bf01270 */
[----:B------:R-:W-:-:S06]  /*1600*/  USEL UR4, UR40, 0x1, UP0 ;  /* 0x0000000128047887 */ /* 0x000fcc0008000000 */
[----:B--23--:R-:W-:Y:S01]  /*1610*/  IMAD.U32 R0, RZ, RZ, UR4 ;  /* 0x00000004ff007e24 */ /* 0x00cfe2000f8e00ff */
[----:B------:R-:W-:Y:S05]  /*1620*/  WARPSYNC.ALL ;  /* 0x0000000000007948 */ /* 0x000fea0003800000 */
[----:B------:R-:W-:-:S04]  /*1630*/  IADD3 R0, -R0, UR40, RZ ;  /* 0x0000002800007c10 */ /* 0x000fc8000fffe1ff */
[----:B------:R-:W-:Y:S02]  /*1640*/  ISETP.GE.AND P1, PT, R0, 0x1, PT ;  /* 0x000000010000780c */ /* 0x000fe40003f26270 */
[----:B------:R-:W-:Y:S01]  /*1650*/  R2UR UR4, R6 ;  /* 0x00000000060472ca */ /* 0x000fe200000e0000 */
[----:B------:R-:W-:Y:S01]  /*1660*/  ULOP3.LUT UR41, UR41, 0x10000, URZ, 0xfc, !UPT ;  /* 0x0001000029297892 */ /* 0x000fe2000f8efc3f */
[----:B------:R-:W-:Y:S01]  /*1670*/  WARPGROUP.ARRIVE ;  /* 0x00000000000079c5 */ /* 0x000fe20000000000 */
[----:B------:R-:W-:Y:S01]  /*1680*/  UMOV UR5, 0x80000020 ;  /* 0x8000002000057882 */ /* 0x000fe20000000000 */
[----:B------:R-:W-:-:S09]  /*1690*/  UMOV UR7, 0x80000020 ;  /* 0x8000002000077882 */ /* 0x000fd20000000000 */
[----:B------:R-:W-:-:S04]  /*16a0*/  UIADD3 UR4, UR4, 0x12180, URZ ;  /* 0x0001218004047890 */ /* 0x000fc8000fffe03f */
[----:B------:R-:W-:-:S04]  /*16b0*/  USHF.R.U32.HI UR4, URZ, 0x4, UR4 ;  /* 0x000000043f047899 */ /* 0x000fc80008011604 */
[----:B------:R-:W-:-:S04]  /*16c0*/  ULOP3.LUT UR4, UR4, 0x3fff, URZ, 0xc0, !UPT ;  /* 0x00003fff04047892 */ /* 0x000fc8000f8ec03f */
[----:B------:R-:W-:Y:S02]  /*16d0*/  ULOP3.LUT UR9, UR4, 0x10000, URZ, 0xfc, !UPT ;  /* 0x0001000004097892 */ /* 0x000fe4000f8efc3f */
[----:B------:R-:W-:Y:S02]  /*16e0*/  ULEA UR4, UR39, UR41, 0x9 ;  /* 0x0000002927047291 */ /* 0x000fe4000f8e483f */
[----:B------:R-:W-:-:S09]  /*16f0*/  ULEA UR6, UR39, UR9, 0xa ;  /* 0x0000000927067291 */ /* 0x000fd2000f8e503f */
[----:B------:R-:W-:Y:S01]  /*1700*/  HGMMA.64x256x16.F32 R24, gdesc[UR4], RZ, !UPT, gsb0 ;  /* 0x03e00000041879f0 */ /* 0x000fe2000c0008ff */
[----:B------:R-:W-:Y:S02]  /*1710*/  UIADD3 UR4, UR4, 0x2, URZ ;  /* 0x0000000204047890 */ /* 0x000fe4000fffe03f */
[----:B------:R-:W-:Y:S01]  /*1720*/  UIADD3 UR6, UR6, 0x2, URZ ;  /* 0x0000000206067890 */ /* 0x000fe2000fffe03f */
[----:B------:R-:W-:Y:S01]  /*1730*/  UMOV UR5, 0x80000020 ;  /* 0x8000002000057882 */ /* 0x000fe20000000000 */
[----:B------:R-:W-:Y:S01]  /*1740*/  UMOV UR7, 0x80000020 ;  /* 0x8000002000077882 */ /* 0x000fe20000000000 */
[----:B------:R-:W-:Y:S02]  /*1750*/  WARPGROUP.DEPBAR.LE gsb0, 0x0 ;  /* 0x00008000000079c5 */ /* 0x000fe40000010000 */
[----:B------:R-:W-:-:S15]  /*1760*/  WARPGROUP.ARRIVE ;  /* 0x00000000000079c5 */ /* 0x000fde0000000000 */
[----:B------:R-:W-:-:S05]  /*1770*/  NOP ;  /* 0x0000000000007918 */ /* 0x000fca0000000000 */
[----:B------:R-:W-:Y:S03]  /*1780*/  HGMMA.64x256x16.F32 R24, gdesc[UR4], R24, gsb0 ;  /* 0x03e00000041879f0 */ /* 0x000fe60008000818 */
[----:B------:R-:W-:Y:S02]  /*1790*/  WARPGROUP.DEPBAR.LE gsb0, 0x0 ;  /* 0x00008000000079c5 */ /* 0x000fe40000010000 */
[----:B------:R-:W-:Y:S05]  /*17a0*/  @!P1 BRA `(.L_x_23) ;  /* 0x0000000000e89947 */ /* 0x000fea0003800000 */
[----:B------:R-:W-:Y:S02]  /*17b0*/  UIADD3 UR4, UR39, 0x1, URZ ;  /* 0x0000000127047890 */ /* 0x000fe4000fffe03f */
[----:B------:R-:W-:Y:S02]  /*17c0*/  IMAD.U32 R3, RZ, RZ, UR39 ;  /* 0x00000027ff037e24 */ /* 0x000fe4000f8e00ff */
[----:B------:R-:W-:-:S04]  /*17d0*/  UISETP.NE.AND UP0, UPT, UR4, 0x9, UPT ;  /* 0x000000090400788c */ /* 0x000fc8000bf05270 */
[----:B------:R-:W-:Y:S02]  /*17e0*/  USEL UR5, URZ, 0x1, UP0 ;  /* 0x000000013f057887 */ /* 0x000fe40008000000 */
[----:B------:R-:W-:Y:S02]  /*17f0*/  USEL UR8, UR4, URZ, UP0 ;  /* 0x0000003f04087287 */ /* 0x000fe40008000000 */
[----:B------:R-:W-:-:S06]  /*1800*/  ULOP3.LUT UR5, UR38, UR5, URZ, 0x3c, !UPT ;  /* 0x0000000526057292 */ /* 0x000fcc000f8e3c3f */
[----:B------:R-:W-:-:S07]  /*1810*/  IMAD.U32 R7, RZ, RZ, UR5 ;  /* 0x00000005ff077e24 */ /* 0x000fce000f8e00ff */
.L_x_30:
[----:B------:R-:W-:Y:S05]  /*1820*/  @!P0 BRA `(.L_x_24) ;  /* 0x0000000000048947 */ /* 0x000fea0003800000 */
[----:B------:R-:W-:Y:S01]  /*1830*/  BPT.TRAP 0x1 ;  /* 0x000000040000795c */ /* 0x000fe20000300000 */
.L_x_24:
[----:B------:R-:W2:Y:S01]  /*1840*/  S2UR UR5, SR_CgaCtaId ;  /* 0x00000000000579c3 */ /* 0x000ea20000008800 */
[----:B------:R-:W-:Y:S01]  /*1850*/  UMOV UR4, 0x400 ;  /* 0x0000040000047882 */ /* 0x000fe20000000000 */
[----:B01----:R-:W-:Y:S01]  /*1860*/  IMAD.U32 R5, RZ, RZ, UR8 ;  /* 0x00000008ff057e24 */ /* 0x003fe2000f8e00ff */
[----:B------:R-:W-:Y:S01]  /*1870*/  SHF.L.U32 R4, R7, 0x1f, RZ ;  /* 0x0000001f07047819 */ /* 0x000fe200000006ff */
[----:B--2---:R-:W-:-:S06]  /*1880*/  ULEA UR4, UR5, UR4, 0x18 ;  /* 0x0000000405047291 */ /* 0x004fcc000f8ec03f */
[----:B------:R-:W-:-:S04]  /*1890*/  IMAD.U32 R6, RZ, RZ, UR4 ;  /* 0x00000004ff067e24 */ /* 0x000fc8000f8e00ff */
[----:B------:R-:W-:-:S04]  /*18a0*/  IMAD R5, R5, 0x8, R6 ;  /* 0x0000000805057824 */ /* 0x000fc800078e0206 */
[----:B------:R0:W1:Y:S01]  /*18b0*/  SYNCS.PHASECHK.TRANS64.TRYWAIT P1, [R5+URZ], R4 ;  /* 0x00000004050075a7 */ /* 0x000062000802017f */
[----:B------:R-:W-:Y:S05]  /*18c0*/  @!P0 BRA `(.L_x_25) ;  /* 0x0000000000048947 */ /* 0x000fea0003800000 */
[----:B------:R-:W-:Y:S01]  /*18d0*/  BPT.TRAP 0x1 ;  /* 0x000000040000795c */ /* 0x000fe20000300000 */
.L_x_25:
[----:B-1----:R-:W-:Y:S05]  /*18e0*/  @P1 BRA `(.L_x_26) ;  /* 0x0000000000081947 */ /* 0x002fea0003800000 */
[----:B------:R-:W1:Y:S02]  /*18f0*/  SYNCS.PHASECHK.TRANS64.TRYWAIT P1, [R5+URZ], R4 ;  /* 0x00000004050075a7 */ /* 0x000e64000802017f */
[----:B-1----:R-:W-:Y:S05]  /*1900*/  @!P1 BRA `(.L_x_27) ;  /* 0x000000a000509947 */ /* 0x002fea0003800000 */
.L_x_26:
[----:B------:R-:W-:Y:S01]  /*1910*/  ULEA UR4, UR8, UR41, 0x9 ;  /* 0x0000002908047291 */ /* 0x000fe2000f8e483f */
[----:B------:R-:W-:Y:S01]  /*1920*/  WARPGROUP.ARRIVE ;  /* 0x00000000000079c5 */ /* 0x000fe20000000000 */
[----:B------:R-:W-:Y:S01]  /*1930*/  ULEA UR6, UR8, UR9, 0xa ;  /* 0x0000000908067291 */ /* 0x000fe2000f8e503f */
[----:B------:R-:W-:Y:S01]  /*1940*/  UMOV UR5, 0x80000020 ;  /* 0x8000002000057882 */ /* 0x000fe20000000000 */
[----:B------:R-:W-:-:S07]  /*1950*/  UMOV UR7, 0x80000020 ;  /* 0x8000002000077882 */ /* 0x000fce0000000000 */
[----:B------:R-:W-:Y:S01]  /*1960*/  HGMMA.64x256x16.F32 R24, gdesc[UR4], R24, gsb0 ;  /* 0x03e00000041879f0 */ /* 0x000fe20008000818 */
        /* <DEDUP_REMOVED lines=10> */
[----:B------:R-:W-:Y:S01]  /*1a10*/  BPT.TRAP 0x1 ;  /* 0x000000040000795c */ /* 0x000fe20000300000 */
.L_x_28:
[----:B------:R-:W-:-:S13]  /*1a20*/  ISETP.NE.AND P1, PT, R22, RZ, PT ;  /* 0x000000ff1600720c */ /* 0x000fda0003f25270 */
[----:B01----:R-:W-:-:S04]  /*1a30*/  @P1 IMAD R4, R3, 0x8, R6 ;  /* 0x0000000803041824 */ /* 0x003fc800078e0206 */
[----:B------:R-:W-:-:S05]  /*1a40*/  @P1 VIADD R5, R4, 0x48 ;  /* 0x0000004804051836 */ /* 0x000fca0000000000 */
[----:B------:R-:W-:-:S04]  /*1a50*/  @P1 PRMT R5, R152, 0x654, R5 ;  /* 0x0000065498051816 */ /* 0x000fc80000000005 */
[----:B------:R0:W-:Y:S01]  /*1a60*/  @P1 SYNCS.ARRIVE.TRANS64.RED.A1T0 RZ, [R5+URZ], RZ ;  /* 0x000000ff05ff19a7 */ /* 0x0001e2000810043f */
[----:B------:R-:W-:-:S13]  /*1a70*/  ISETP.GT.U32.AND P1, PT, R19, 0x1, PT ;  /* 0x000000011300780c */ /* 0x000fda0003f24070 */
[----:B0-----:R-:W-:Y:S05]  /*1a80*/  @P1 BRA `(.L_x_29) ;  /* 0x0000000000041947 */ /* 0x001fea0003800000 */
[----:B------:R-:W-:Y:S01]  /*1a90*/  BPT.TRAP 0x1 ;  /* 0x000000040000795c */ /* 0x000fe20000300000 */
.L_x_29:
[----:B------:R-:W-:Y:S01]  /*1aa0*/  UIADD3 UR8, UR8, 0x1, URZ ;  /* 0x0000000108087890 */ /* 0x000fe2000fffe03f */
[C---:B------:R-:W-:Y:S01]  /*1ab0*/  ISETP.GT.AND P2, PT, R0.reuse, 0x1, PT ;  /* 0x000000010000780c */ /* 0x040fe20003f44270 */
[----:B------:R-:W-:Y:S02]  /*1ac0*/  VIADD R3, R3, 0x1 ;  /* 0x0000000103037836 */ /* 0x000fe40000000000 */
[----:B------:R-:W-:Y:S01]  /*1ad0*/  UISETP.NE.AND UP0, UPT, UR8, 0x9, UPT ;  /* 0x000000090800788c */ /* 0x000fe2000bf05270 */
[----:B------:R-:W-:Y:S02]  /*1ae0*/  VIADD R0, R0, 0xffffffff ;  /* 0xffffffff00007836 */ /* 0x000fe40000000000 */
[C---:B------:R-:W-:Y:S01]  /*1af0*/  ISETP.NE.AND P1, PT, R3.reuse, 0x9, PT ;  /* 0x000000090300780c */ /* 0x040fe20003f25270 */
[----:B------:R-:W-:Y:S02]  /*1b00*/  USEL UR4, URZ, 0x1, UP0 ;  /* 0x000000013f047887 */ /* 0x000fe40008000000 */
[----:B------:R-:W-:Y:S01]  /*1b10*/  USEL UR8, UR8, URZ, UP0 ;  /* 0x0000003f08087287 */ /* 0x000fe20008000000 */
[----:B------:R-:W-:-:S03]  /*1b20*/  SEL R3, R3, RZ, P1 ;  /* 0x000000ff03037207 */ /* 0x000fc60000800000 */
[----:B------:R-:W-:Y:S01]  /*1b30*/  LOP3.LUT R7, R7, UR4, RZ, 0x3c, !PT ;  /* 0x0000000407077c12 */ /* 0x000fe2000f8e3cff */
[----:B------:R-:W-:Y:S07]  /*1b40*/  @P2 BRA `(.L_x_30) ;  /* 0xfffffffc00342947 */ /* 0x000fee000383ffff */
.L_x_23:
[----:B------:R-:W2:Y:S02]  /*1b50*/  LDC R0, c[0x0][0x28c] ;  /* 0x0000a300ff007b82 */ /* 0x000ea40000000800 */
[----:B--2---:R-:W-:-:S13]  /*1b60*/  ISETP.GE.AND P1, PT, R0, 0x1, PT ;  /* 0x000000010000780c */ /* 0x004fda0003f26270 */
[----:B------:R-:W-:Y:S05]  /*1b70*/  @!P1 BRA `(.L_x_31) ;  /* 0x0000000000509947 */ /* 0x000fea0003800000 */
[----:B------:R-:W-:Y:S05]  /*1b80*/  @!P0 BRA `(.L_x_32) ;  /* 0x0000000000048947 */ /* 0x000fea0003800000 */
[----:B------:R-:W-:Y:S01]  /*1b90*/  BPT.TRAP 0x1 ;  /* 0x000000040000795c */ /* 0x000fe20000300000 */
.L_x_32:
[----:B------:R-:W-:Y:S01]  /*1ba0*/  ISETP.NE.AND P0, PT, R22, RZ, PT ;  /* 0x000000ff1600720c */ /* 0x000fe20003f05270 */
[----:B------:R-:W-:Y:S01]  /*1bb0*/  BSSY B0, `(.L_x_33) ;  /* 0x000000e000007945 */ /* 0x000fe20003800000 */
[----:B------:R-:W-:-:S11]  /*1bc0*/  ISETP.GT.U32.AND P1, PT, R19, 0x1, PT ;  /* 0x000000011300780c */ /* 0x000fd60003f24070 */
[----:B------:R-:W-:Y:S05]  /*1bd0*/  @!P0 BRA `(.L_x_34) ;  /* 0x00000000002c8947 */ /* 0x000fea0003800000 */
[----:B------:R-:W-:-:S04]  /*1be0*/  UISETP.LT.AND UP0, UPT, UR40, 0x1, UPT ;  /* 0x000000012800788c */ /* 0x000fc8000bf01270 */
[----:B------:R-:W-:-:S04]  /*1bf0*/  USEL UR6, UR40, 0x1, UP0 ;  /* 0x0000000128067887 */ /* 0x000fc80008000000 */
[----:B------:R-:W-:-:S04]  /*1c00*/  UIADD3 UR6, UR39, UR40, -UR6 ;  /* 0x0000002827067290 */ /* 0x000fc8000fffe806 */
[----:B------:R-:W-:-:S04]  /*1c10*/  UIMAD.WIDE.U32 UR4, UR6, 0x38e38e39, URZ ;  /* 0x38e38e39060478a5 */ /* 0x000fc8000f8e003f */
[----:B------:R-:W-:-:S04]  /*1c20*/  USHF.R.U32.HI UR4, URZ, 0x1, UR5 ;  /* 0x000000013f047899 */ /* 0x000fc80008011605 */
[----:B------:R-:W-:-:S06]  /*1c30*/  UIMAD UR6, UR4, -0x9, UR6 ;  /* 0xfffffff7040678a4 */ /* 0x000fcc000f8e0206 */
[----:B------:R-:W-:-:S04]  /*1c40*/  IMAD.U32 R3, RZ, RZ, UR6 ;  /* 0x00000006ff037e24 */ /* 0x000fc8000f8e00ff */
[----:B------:R-:W-:-:S04]  /*1c50*/  IMAD R0, R3, 0x8, R6 ;  /* 0x0000000803007824 */ /* 0x000fc800078e0206 */
[----:B------:R-:W-:-:S05]  /*1c60*/  VIADD R3, R0, 0x48 ;  /* 0x0000004800037836 */ /* 0x000fca0000000000 */
[----:B------:R-:W-:-:S04]  /*1c70*/  PRMT R3, R152, 0x654, R3 ;  /* 0x0000065498037816 */ /* 0x000fc80000000003 */
[----:B------:R2:W-:Y:S03]  /*1c80*/  SYNCS.ARRIVE.TRANS64.RED.A1T0 RZ, [R3+URZ], RZ ;  /* 0x000000ff03ff79a7 */ /* 0x0005e6000810043f */
.L_x_34:
[----:B------:R-:W-:Y:S05]  /*1c90*/  BSYNC B0 ;  /* 0x0000000000007941 */ /* 0x000fea0003800000 */
.L_x_33:
[----:B------:R-:W-:Y:S05]  /*1ca0*/  @P1 BRA `(.L_x_31) ;  /* 0x0000000000041947 */ /* 0x000fea0003800000 */
[----:B------:R-:W-:Y:S01]  /*1cb0*/  BPT.TRAP 0x1 ;  /* 0x000000040000795c */ /* 0x000fe20000300000 */
.L_x_31:
[----:B------:R-:W3:Y:S01]  /*1cc0*/  LDC R6, c[0x0][0x288] ;  /* 0x0000a200ff067b82 */ /* 0x000ee20000000800 */
[--C-:B------:R-:W-:Y:S01]  /*1cd0*/  SHF.R.U32.HI R0, RZ, 0x2, R18.reuse ;  /* 0x00000002ff007819 */ /* 0x100fe20000011612 */
[----:B------:R-:W-:Y:S01]  /*1ce0*/  UIADD3 UR39, UR40, UR39, URZ ;  /* 0x0000002728277290 */ /* 0x000fe2000fffe03f */
[----:B01----:R-:W-:Y:S01]  /*1cf0*/  SHF.R.U32.HI R5, RZ, 0x7, R18 ;  /* 0x00000007ff057819 */ /* 0x003fe20000011612 */
[----:B------:R-:W-:Y:S01]  /*1d00*/  ULDC UR7, c[0x0][0x284] ;  /* 0x0000a10000077ab9 */ /* 0x000fe20000000800 */
[----:B------:R-:W-:Y:S01]  /*1d10*/  LOP3.LUT R4, R18, 0x60, RZ, 0xc0, !PT ;  /* 0x0000006012047812 */ /* 0x000fe200078ec0ff */
[----:B------:R-:W-:Y:S01]  /*1d20*/  UISETP.GT.U32.AND UP0, UPT, UR39, 0x8, UPT ;  /* 0x000000082700788c */ /* 0x000fe2000bf04070 */
[----:B--2---:R-:W-:Y:S01]  /*1d30*/  LOP3.LUT R3, R0, 0x7, RZ, 0xc0, !PT ;  /* 0x0000000700037812 */ /* 0x004fe200078ec0ff */
[----:B------:R-:W-:Y:S01]  /*1d40*/  UISETP.GE.U32.AND UP1, UPT, UR40, 0x9, UPT ;  /* 0x000000092800788c */ /* 0x000fe2000bf26070 */
[----:B------:R-:W-:Y:S01]  /*1d50*/  LOP3.LUT R0, R5, 0x1, RZ, 0xc0, !PT ;  /* 0x0000000105007812 */ /* 0x000fe200078ec0ff */
[----:B------:R-:W-:Y:S01]  /*1d60*/  UISETP.LT.U32.AND UP0, UPT, UR40, 0x9, UP0 ;  /* 0x000000092800788c */ /* 0x000fe20008701070 */
[----:B------:R-:W-:Y:S01]  /*1d70*/  SHF.R.U32.HI R10, RZ, 0x1, R4 ;  /* 0x00000001ff0a7819 */ /* 0x000fe20000011604 */
[----:B------:R-:W-:Y:S01]  /*1d80*/  IMAD.SHL.U32 R4, R18, 0x2, RZ ;  /* 0x0000000212047824 */ /* 0x000fe200078e00ff */
[----:B------:R-:W-:Y:S01]  /*1d90*/  SHF.R.S32.HI R21, RZ, 0x1f, R23 ;  /* 0x0000001fff157819 */ /* 0x000fe20000011417 */
[----:B------:R-:W-:Y:S01]  /*1da0*/  IMAD.SHL.U32 R8, R0, 0x40, RZ ;  /* 0x0000004000087824 */ /* 0x000fe200078e00ff */
[--C-:B------:R-:W-:Y:S01]  /*1db0*/  IADD3 R5, RZ, -R10, -R3.reuse ;  /* 0x8000000aff057210 */ /* 0x100fe20007ffe803 */
[----:B------:R-:W-:Y:S01]  /*1dc0*/  ULDC.64 UR8, c[0x0][0x5d0] ;  /* 0x0001740000087ab9 */ /* 0x000fe20000000a00 */
[----:B------:R-:W-:Y:S01]  /*1dd0*/  LOP3.LUT R4, R4, 0x6, RZ, 0xc0, !PT ;  /* 0x0000000604047812 */ /* 0x000fe200078ec0ff */
[----:B------:R-:W-:Y:S01]  /*1de0*/  UIMAD.WIDE.U32 UR4, UR39, 0x38e38e39, URZ ;  /* 0x38e38e39270478a5 */ /* 0x000fe2000f8e003f */
[----:B------:R-:W-:Y:S01]  /*1df0*/  LOP3.LUT R3, R8, 0x40, R3, 0xe2, !PT ;  /* 0x0000004008037812 */ /* 0x000fe200078ee203 */
[----:B------:R-:W-:Y:S01]  /*1e00*/  IMAD R11, R0, -0x40, R5 ;  /* 0xffffffc0000b7824 */ /* 0x000fe200078e0205 */
[----:B------:R-:W-:Y:S01]  /*1e10*/  LOP3.LUT R0, R18, 0x3, RZ, 0xc0, !PT ;  /* 0x0000000312007812 */ /* 0x000fe200078ec0ff */
[----:B------:R-:W-:Y:S01]  /*1e20*/  USEL UR6, URZ, 0x1, !UP0 ;  /* 0x000000013f067887 */ /* 0x000fe2000c000000 */
[----:B------:R-:W-:Y:S01]  /*1e30*/  PRMT R8, R4, 0x6540, R153 ;  /* 0x0000654004087816 */ /* 0x000fe20000000099 */
[----:B------:R-:W-:Y:S01]  /*1e40*/  IMAD.SHL.U32 R153, R153, 0x100, RZ ;  /* 0x0000010099997824 */ /* 0x000fe200078e00ff */
[----:B------:R-:W-:Y:S01]  /*1e50*/  USHF.R.U32.HI UR4, URZ, 0x1, UR5 ;  /* 0x000000013f047899 */ /* 0x000fe20008011605 */
[----:B---3--:R-:W-:Y:S01]  /*1e60*/  IMAD R12, R0, -0x2, R6 ;  /* 0xfffffffe000c7824 */ /* 0x008fe200078e0206 */
[----:B------:R-:W-:Y:S01]  /*1e70*/  SHF.R.S32.HI R9, RZ, 0x1f, R8 ;  /* 0x0000001fff097819 */ /* 0x000fe20000011408 */
[C---:B------:R-:W-:Y:S01]  /*1e80*/  IMAD.SHL.U32 R0, R154.reuse, 0x80, RZ ;  /* 0x000000809a007824 */ /* 0x040fe200078e00ff */
[----:B------:R-:W-:Y:S01]  /*1e90*/  ISETP.GE.AND P0, PT, R153, R6, PT ;  /* 0x000000069900720c */ /* 0x000fe20003f06270 */
[----:B------:R-:W-:Y:S01]  /*1ea0*/  IMAD R4, R21, UR8, RZ ;  /* 0x0000000815047c24 */ /* 0x000fe2000f8e02ff */
[----:B------:R-:W-:Y:S01]  /*1eb0*/  ULOP3.LUT UR38, UR38, UR6, URZ, 0x3c, !UPT ;  /* 0x0000000626267292 */ /* 0x000fe2000f8e3c3f */
[----:B------:R-:W-:Y:S01]  /*1ec0*/  IMAD.WIDE R6, R154, 0x80, RZ ;  /* 0x000000809a067825 */ /* 0x000fe200078e02ff */
[C---:B------:R-:W-:Y:S01]  /*1ed0*/  ISETP.GE.OR P0, PT, R0.reuse, UR7, P0 ;  /* 0x0000000700007c0c */ /* 0x040fe20008706670 */
[----:B------:R-:W-:Y:S01]  /*1ee0*/  UIMAD UR39, UR4, -0x9, UR39 ;  /* 0xfffffff7042778a4 */ /* 0x000fe2000f8e0227 */
[----:B------:R-:W-:Y:S01]  /*1ef0*/  IADD3 R0, -R0, UR7, R11 ;  /* 0x0000000700007c10 */ /* 0x000fe2000fffe10b */
[C---:B------:R-:W-:Y:S01]  /*1f00*/  IMAD R13, R23.reuse, UR9, R4 ;  /* 0x00000009170d7c24 */ /* 0x040fe2000f8e0204 */
[----:B------:R-:W-:Y:S01]  /*1f10*/  @UP1 ULOP3.LUT UR38, UR38, 0x1, UR4, 0x78, !UPT ;  /* 0x0000000126261892 */ /* 0x000fe2000f8e7804 */
[----:B------:R-:W-:Y:S01]  /*1f20*/  IMAD.WIDE.U32 R4, R23, UR8, R8 ;  /* 0x0000000817047c25 */ /* 0x000fe2000f8e0008 */
[----:B------:R-:W-:-:S03]  /*1f30*/  LOP3.LUT R169, R6, R3, R10, 0xfe, !PT ;  /* 0x0000000306a97212 */ /* 0x000fc600078efe0a */
[----:B------:R-:W-:Y:S02]  /*1f40*/  IMAD.IADD R5, R5, 0x1, R13 ;  /* 0x0000000105057824 */ /* 0x000fe400078e020d */
[----:B------:R-:W-:Y:S02]  /*1f50*/  IMAD.IADD R3, R12, 0x1, -R153 ;  /* 0x000000010c037824 */ /* 0x000fe400078e0a99 */
[----:B------:R-:W-:Y:S01]  /*1f60*/  IMAD.MOV.U32 R154, RZ, RZ, -0x1 ;  /* 0xffffffffff9a7424 */ /* 0x000fe200078e00ff */
[----:B------:R-:W-:Y:S06]  /*1f70*/  @P0 BRA `(.L_x_35) ;  /* 0x0000007800dc0947 */ /* 0x000fec0003800000 */
[----:B------:R-:W0:Y:S01]  /*1f80*/  LDC.64 R10, c[0x0][0x5c8] ;  /* 0x00017200ff0a7b82 */ /* 0x000e220000000a00 */
[----:B-----5:R-:W-:Y:S01]  /*1f90*/  FSETP.NEU.AND P0, PT, R156, RZ, PT ;  /* 0x000000ff9c00720b */ /* 0x020fe20003f0d000 */
[----:B------:R-:W-:Y:S01]  /*1fa0*/  BSSY B0, `(.L_x_35) ;  /* 0x00007b4000007945 */ /* 0x000fe20003800000 */
[----:B------:R-:W-:-:S04]  /*1fb0*/  ISETP.GT.AND P2, PT, R3, RZ, PT ;  /* 0x000000ff0300720c */ /* 0x000fc80003f44270 */
[----:B------:R-:W-:Y:S01]  /*1fc0*/  ISETP.GT.AND P1, PT, R0, RZ, P2 ;  /* 0x000000ff0000720c */ /* 0x000fe20001724270 */
[-C--:B0-----:R-:W-:Y:S02]  /*1fd0*/  IMAD R12, R7, R10.reuse, RZ ;  /* 0x0000000a070c7224 */ /* 0x081fe400078e02ff */
[----:B------:R-:W-:-:S04]  /*1fe0*/  IMAD.WIDE.U32 R160, R169, R10, R4 ;  /* 0x0000000aa9a07225 */ /* 0x000fc800078e0004 */
[----:B------:R-:W-:-:S04]  /*1ff0*/  IMAD R5, R169, R11, R12 ;  /* 0x0000000ba9057224 */ /* 0x000fc800078e020c */
[----:B------:R-:W-:Y:S01]  /*2000*/  IMAD.IADD R153, R161, 0x1, R5 ;  /* 0x00000001a1997824 */ /* 0x000fe200078e0205 */
[----:B------:R-:W-:Y:S06]  /*2010*/  @!P0 BRA `(.L_x_36) ;  /* 0x0000005400988947 */ /* 0x000fec0003800000 */
[----:B------:R-:W0:Y:S01]  /*2020*/  LDC.64 R14, c[0x0][0x5b8] ;  /* 0x00016e00ff0e7b82 */ /* 0x000e220000000a00 */
[----:B------:R-:W-:-:S07]  /*2030*/  ULDC.64 UR4, c[0x0][0x5c0] ;  /* 0x0001700000047ab9 */ /* 0x000fce0000000a00 */
[----:B------:R-:W1:Y:S08]  /*2040*/  LDC.64 R166, c[0x0][0x5b0] ;  /* 0x00016c00ffa67b82 */ /* 0x000e700000000a00 */
[----:B------:R-:W2:Y:S01]  /*2050*/  LDC.64 R12, c[0x0][0x5a8] ;  /* 0x00016a00ff0c7b82 */ /* 0x000ea20000000a00 */
[-C--:B0-----:R-:W-:Y:S02]  /*2060*/  IMAD R4, R21, R14.reuse, RZ ;  /* 0x0000000e15047224 */ /* 0x081fe400078e02ff */
[----:B------:R-:W-:-:S04]  /*2070*/  IMAD.WIDE.U32 R162, R23, R14, R8 ;  /* 0x0000000e17a27225 */ /* 0x000fc800078e0008 */
[----:B------:R-:W-:Y:S02]  /*2080*/  IMAD R161, R23, R15, R4 ;  /* 0x0000000f17a17224 */ /* 0x000fe400078e0204 */
[-C--:B-1----:R-:W-:Y:S02]  /*2090*/  IMAD R6, R7, R166.reuse, RZ ;  /* 0x000000a607067224 */ /* 0x082fe400078e02ff */
[----:B------:R-:W-:Y:S02]  /*20a0*/  IMAD.IADD R21, R163, 0x1, R161 ;  /* 0x00000001a3157824 */ /* 0x000fe400078e02a1 */
[----:B------:R-:W-:Y:S02]  /*20b0*/  IMAD.MOV.U32 R20, RZ, RZ, R162 ;  /* 0x000000ffff147224 */ /* 0x000fe400078e00a2 */
[C---:B------:R-:W-:Y:S02]  /*20c0*/  IMAD R165, R169.reuse, R167, R6 ;  /* 0x000000a7a9a57224 */ /* 0x040fe400078e0206 */
[----:B------:R-:W-:-:S04]  /*20d0*/  IMAD.WIDE.U32 R4, R169, R166, R20 ;  /* 0x000000a6a9047225 */ /* 0x000fc800078e0014 */
[----:B------:R-:W-:Y:S01]  /*20e0*/  IMAD.IADD R5, R5, 0x1, R165 ;  /* 0x0000000105057824 */ /* 0x000fe200078e02a5 */
[----:B--2---:R-:W-:-:S04]  /*20f0*/  LEA R6, P0, R4, R12, 0x1 ;  /* 0x0000000c04067211 */ /* 0x004fc800078008ff */
[----:B------:R-:W-:-:S05]  /*2100*/  LEA.HI.X R7, R4, R13, R5, 0x1, P0 ;  /* 0x0000000d04077211 */ /* 0x000fca00000f0c05 */
[----:B------:R0:W2:Y:S01]  /*2110*/  @P1 LDG.E.LTC128B.U16 R15, desc[UR36][R6.64] ;  /* 0x00000024060f1981 */ /* 0x0000a2000c1e1520 */
[----:B------:R-:W-:Y:S01]  /*2120*/  LEA R4, P0, R160, UR4, 0x1 ;  /* 0x00000004a0047c11 */ /* 0x000fe2000f8008ff */
[----:B------:R-:W-:Y:S01]  /*2130*/  IMAD.WIDE.U32 R158, R169, R166, R8 ;  /* 0x000000a6a99e7225 */ /* 0x000fe200078e0008 */
[----:B------:R-:W-:Y:S03]  /*2140*/  BSSY B1, `(.L_x_37) ;  /* 0x0000012000017945 */ /* 0x000fe60003800000 */
[----:B------:R-:W-:Y:S02]  /*2150*/  IMAD.IADD R159, R165, 0x1, R159 ;  /* 0x00000001a59f7824 */ /* 0x000fe400078e029f */
[----:B------:R-:W-:-:S04]  /*2160*/  IMAD.WIDE.U32 R158, R23, R14, R158 ;  /* 0x0000000e179e7225 */ /* 0x000fc800078e009e */
[----:B0-----:R-:W-:Y:S01]  /*2170*/  IMAD.IADD R7, R161, 0x1, R159 ;  /* 0x00000001a1077824 */ /* 0x001fe200078e029f */
[----:B------:R-:W-:Y:S02]  /*2180*/  LEA R6, P4, R158, R12, 0x1 ;  /* 0x0000000c9e067211 */ /* 0x000fe400078808ff */
[----:B------:R-:W-:Y:S02]  /*2190*/  SHF.L.U64.HI R159, R166, 0x3, R167 ;  /* 0x00000003a69f7819 */ /* 0x000fe400000102a7 */
[----:B------:R-:W-:Y:S01]  /*21a0*/  LEA.HI.X R7, R158, R13, R7, 0x1, P4 ;  /* 0x0000000d9e077211 */ /* 0x000fe200020f0c07 */
[----:B------:R-:W-:Y:S02]  /*21b0*/  IMAD.SHL.U32 R158, R166, 0x8, RZ ;  /* 0x00000008a69e7824 */ /* 0x000fe400078e00ff */
[----:B--2---:R-:W-:-:S05]  /*21c0*/  HADD2.F32 R5, -RZ, R15.H0_H0 ;  /* 0x2000000fff057230 */ /* 0x004fca0000004100 */
[----:B------:R-:W-:-:S04]  /*21d0*/  FMUL R5, R5, R156 ;  /* 0x0000009c05057220 */ /* 0x000fc80000400000 */
[----:B------:R-:W-:Y:S01]  /*21e0*/  FFMA R24, R24, R155, R5 ;  /* 0x0000009b18187223 */ /* 0x000fe20000000005 */
[----:B------:R-:W-:Y:S02]  /*21f0*/  LEA.HI.X R5, R160, UR5, R153, 0x1, P0 ;  /* 0x00000005a0057c11 */ /* 0x000fe400080f0c99 */
[----:B------:R-:W-:Y:S02]  /*2200*/  ISETP.GT.AND P0, PT, R3, 0x1, PT ;  /* 0x000000010300780c */ /* 0x000fe40003f04270 */
[----:B------:R-:W-:Y:S02]  /*2210*/  F2FP.F16.F32.PACK_AB R24, RZ, R24 ;  /* 0x00000018ff18723e */ /* 0x000fe400000000ff */
[----:B------:R-:W-:-:S03]  /*2220*/  ISETP.GT.AND P3, PT, R0, RZ, P0 ;  /* 0x000000ff0000720c */ /* 0x000fc60000764270 */
[----:B------:R0:W-:Y:S10]  /*2230*/  @P1 STG.E.U16 desc[UR36][R4.64], R24 ;  /* 0x0000001804001986 */ /* 0x0001f4000c101524 */
[----:B------:R-:W-:Y:S05]  /*2240*/  @!P3 BRA `(.L_x_38) ;  /* 0x000000000004b947 */ /* 0x000fea0003800000 */
[----:B------:R1:W5:Y:S02]  /*2250*/  LDG.E.LTC128B.U16 R15, desc[UR36][R6.64+0x2] ;  /* 0x00000224060f7981 */ /* 0x000364000c1e1520 */
.L_x_38:
[----:B------:R-:W-:Y:S05]  /*2260*/  BSYNC B1 ;  /* 0x0000000000017941 */ /* 0x000fea0003800000 */
.L_x_37:
[----:B-----5:R-:W-:Y:S01]  /*2270*/  HADD2.F32 R153, -RZ, R15.H0_H0 ;  /* 0x2000000fff997230 */ /* 0x020fe20000004100 */
[----:B------:R-:W-:Y:S01]  /*2280*/  ISETP.GT.AND P2, PT, R0, 0x8, P2 ;  /* 0x000000080000780c */ /* 0x000fe20001744270 */
[----:B------:R-:W-:Y:S01]  /*2290*/  IMAD.WIDE.U32 R158, R169, R166, R158 ;  /* 0x000000a6a99e7225 */ /* 0x000fe200078e009e */
[----:B0-----:R-:W-:-:S03]  /*22a0*/  PRMT R24, R15, 0x7610, R24 ;  /* 0x000076100f187816 */ /* 0x001fc60000000018 */
[----:B------:R-:W-:Y:S01]  /*22b0*/  FMUL R20, R153, R156 ;  /* 0x0000009c99147220 */ /* 0x000fe20000400000 */
[----:B------:R-:W-:Y:S01]  /*22c0*/  IMAD.IADD R165, R165, 0x1, R159 ;  /* 0x00000001a5a57824 */ /* 0x000fe200078e029f */
[----:B------:R-:W-:Y:S02]  /*22d0*/  IADD3 R162, P1, R162, R158, RZ ;  /* 0x0000009ea2a27210 */ /* 0x000fe40007f3e0ff */
[----:B------:R-:W-:-:S03]  /*22e0*/  FFMA R25, R25, R155, R20 ;  /* 0x0000009b19197223 */ /* 0x000fc60000000014 */
[----:B------:R-:W-:Y:S01]  /*22f0*/  IMAD.X R21, R165, 0x1, R21, P1 ;  /* 0x00000001a5157824 */ /* 0x000fe200008e0615 */
[C---:B------:R-:W-:Y:S02]  /*2300*/  LEA R20, P1, R162.reuse, R12, 0x1 ;  /* 0x0000000ca2147211 */ /* 0x040fe400078208ff */
[----:B------:R-:W-:Y:S02]  /*2310*/  F2FP.F16.F32.PACK_AB R25, RZ, R25 ;  /* 0x00000019ff19723e */ /* 0x000fe400000000ff */
[----:B------:R-:W-:Y:S02]  /*2320*/  LEA.HI.X R21, R162, R13, R21, 0x1, P1 ;  /* 0x0000000da2157211 */ /* 0x000fe400008f0c15 */
[----:B------:R-:W-:-:S05]  /*2330*/  PRMT R153, R25, 0x7610, R153 ;  /* 0x0000761019997816 */ /* 0x000fca0000000099 */
[----:B------:R0:W-:Y:S04]  /*2340*/  @P3 STG.E.U16 desc[UR36][R4.64+0x2], R153 ;  /* 0x0000029904003986 */ /* 0x0001e8000c101524 */
[----:B------:R-:W2:Y:S01]  /*2350*/  @P2 LDG.E.LTC128B.U16 R24, desc[UR36][R20.64] ;  /* 0x0000002414182981 */ /* 0x000ea2000c1e1520 */
[----:B------:R-:W-:Y:S01]  /*2360*/  IADD3 R8, P1, R8, R158, RZ ;  /* 0x0000009e08087210 */ /* 0x000fe20007f3e0ff */
[----:B------:R-:W-:Y:S01]  /*2370*/  BSSY B1, `(.L_x_39) ;  /* 0x0000011000017945 */ /* 0x000fe20003800000 */
[----:B------:R-:W-:Y:S02]  /*2380*/  SHF.L.U64.HI R11, R10, 0x4, R11 ;  /* 0x000000040a0b7819 */ /* 0x000fe4000001020b */
[----:B------:R-:W-:Y:S01]  /*2390*/  ISETP.GT.AND P0, PT, R0, 0x8, P0 ;  /* 0x000000080000780c */ /* 0x000fe20000704270 */
[----:B------:R-:W-:Y:S01]  /*23a0*/  IMAD.X R9, R9, 0x1, R165, P1 ;  /* 0x0000000109097824 */ /* 0x000fe200008e06a5 */
[----:B------:R-:W-:-:S05]  /*23b0*/  LEA R10, P1, R10, R4, 0x4 ;  /* 0x000000040a0a7211 */ /* 0x000fca00078220ff */
[----:B------:R-:W-:Y:S02]  /*23c0*/  IMAD.X R11, R11, 0x1, R5, P1 ;  /* 0x000000010b0b7824 */ /* 0x000fe400008e0605 */
[----:B--2---:R-:W-:-:S05]  /*23d0*/  HADD2.F32 R15, -RZ, R24.H0_H0 ;  /* 0x20000018ff0f7230 */ /* 0x004fca0000004100 */
[----:B------:R-:W-:Y:S01]  /*23e0*/  FMUL R25, R15, R156 ;  /* 0x0000009c0f197220 */ /* 0x000fe20000400000 */
[----:B------:R-:W-:-:S04]  /*23f0*/  IMAD.WIDE.U32 R14, R23, R14, R8 ;  /* 0x0000000e170e7225 */ /* 0x000fc800078e0008 */
[----:B------:R-:W-:Y:S01]  /*2400*/  FFMA R25, R26, R155, R25 ;  /* 0x0000009b1a197223 */ /* 0x000fe20000000019 */
[----:B------:R-:W-:Y:S01]  /*2410*/  IMAD.IADD R9, R161, 0x1, R15 ;  /* 0x00000001a1097824 */ /* 0x000fe200078e020f */
[----:B------:R-:W-:-:S03]  /*2420*/  LEA R8, P3, R14, R12, 0x1 ;  /* 0x0000000c0e087211 */ /* 0x000fc600078608ff */
[----:B------:R-:W-:Y:S02]  /*2430*/  F2FP.F16.F32.PACK_AB R25, RZ, R25 ;  /* 0x00000019ff19723e */ /* 0x000fe400000000ff */
[----:B------:R-:W-:-:S03]  /*2440*/  LEA.HI.X R9, R14, R13, R9, 0x1, P3 ;  /* 0x0000000d0e097211 */ /* 0x000fc600018f0c09 */
[----:B------:R0:W-:Y:S01]  /*2450*/  @P2 STG.E.U16 desc[UR36][R10.64], R25 ;  /* 0x000000190a002986 */ /* 0x0001e2000c101524 */
[----:B------:R-:W-:Y:S05]  /*2460*/  @!P0 BRA `(.L_x_40) ;  /* 0x0000000000048947 */ /* 0x000fea0003800000 */
[----:B------:R2:W5:Y:S02]  /*2470*/  LDG.E.LTC128B.U16 R24, desc[UR36][R8.64+0x2] ;  /* 0x0000022408187981 */ /* 0x000564000c1e1520 */
.L_x_40:
[----:B------:R-:W-:Y:S05]  /*2480*/  BSYNC B1 ;  /* 0x0000000000017941 */ /* 0x000fea0003800000 */
.L_x_39:
[----:B-----5:R-:W-:Y:S01]  /*2490*/  HADD2.F32 R13, -RZ, R24.H0_H0 ;  /* 0x20000018ff0d7230 */ /* 0x020fe20000004100 */
[----:B------:R-:W-:Y:S01]  /*24a0*/  ISETP.GT.AND P1, PT, R3, 0x8, PT ;  /* 0x000000080300780c */ /* 0x000fe20003f24270 */
[----:B------:R-:W-:Y:S03]  /*24b0*/  BSSY B1, `(.L_x_41) ;  /* 0x0000008000017945 */ /* 0x000fe60003800000 */
[----:B------:R-:W-:Y:S01]  /*24c0*/  FMUL R12, R13, R156 ;  /* 0x0000009c0d0c7220 */ /* 0x000fe20000400000 */
[----:B------:R-:W-:-:S03]  /*24d0*/  ISETP.GT.AND P2, PT, R0, RZ, P1 ;  /* 0x000000ff0000720c */ /* 0x000fc60000f44270 */
[----:B------:R-:W-:-:S05]  /*24e0*/  FFMA R12, R27, R155, R12 ;  /* 0x0000009b1b0c7223 */ /* 0x000fca000000000c */
[----:B------:R-:W-:-:S05]  /*24f0*/  F2FP.F16.F32.PACK_AB R12, RZ, R12 ;  /* 0x0000000cff0c723e */ /* 0x000fca00000000ff */
[----:B------:R3:W-:Y:S01]  /*2500*/  @P0 STG.E.U16 desc[UR36][R10.64+0x2], R12 ;  /* 0x0000020c0a000986 */ /* 0x0007e2000c101524 */
[----:B------:R-:W-:Y:S05]  /*2510*/  @!P2 BRA `(.L_x_42) ;  /* 0x000000000004a947 */ /* 0x000fea0003800000 */
[----:B------:R4:W5:Y:S02]  /*2520*/  LDG.E.LTC128B.U16 R24, desc[UR36][R6.64+0x10] ;  /* 0x0000102406187981 */ /* 0x000964000c1e1520 */
.L_x_42:
[----:B------:R-:W-:Y:S05]  /*2530*/  BSYNC B1 ;  /* 0x0000000000017941 */ /* 0x000fea0003800000 */
.L_x_41:
        /* <DEDUP_REMOVED lines=10> */
.L_x_44:
[----:B------:R-:W-:Y:S05]  /*25e0*/  BSYNC B1 ;  /* 0x0000000000017941 */ /* 0x000fea0003800000 */
.L_x_43:
[----:B0----5:R-:W-:Y:S01]  /*25f0*/  HADD2.F32 R13, -RZ, R24.H0_H0 ;  /* 0x20000018ff0d7230 */ /* 0x021fe20000004100 */
[----:B------:R-:W-:Y:S01]  /*2600*/  ISETP.GT.AND P1, PT, R0, 0x8, P1 ;  /* 0x000000080000780c */ /* 0x000fe20000f24270 */
[----:B------:R-:W-:Y:S03]  /*2610*/  BSSY B1, `(.L_x_45) ;  /* 0x0000007000017945 */ /* 0x000fe60003800000 */
[----:B---3--:R-:W-:-:S04]  /*2620*/  FMUL R12, R13, R156 ;  /* 0x0000009c0d0c7220 */ /* 0x008fc80000400000 */
[----:B------:R-:W-:-:S05]  /*2630*/  FFMA R12, R29, R155, R12 ;  /* 0x0000009b1d0c7223 */ /* 0x000fca000000000c */
[----:B------:R-:W-:-:S05]  /*2640*/  F2FP.F16.F32.PACK_AB R12, RZ, R12 ;  /* 0x0000000cff0c723e */ /* 0x000fca00000000ff */
[----:B------:R0:W-:Y:S01]  /*2650*/  @P3 STG.E.U16 desc[UR36][R4.64+0x12], R12 ;  /* 0x0000120c04003986 */ /* 0x0001e2000c101524 */
[----:B------:R-:W-:Y:S05]  /*2660*/  @!P1 BRA `(.L_x_46) ;  /* 0x0000000000049947 */ /* 0x000fea0003800000 */
[----:B------:R3:W5:Y:S02]  /*2670*/  LDG.E.LTC128B.U16 R24, desc[UR36][R8.64+0x10] ;  /* 0x0000102408187981 */ /* 0x000764000c1e1520 */
.L_x_46:
[----:B------:R-:W-:Y:S05]  /*2680*/  BSYNC B1 ;  /* 0x0000000000017941 */ /* 0x000fea0003800000 */
.L_x_45:
[----:B-----5:R-:W-:Y:S01]  /*2690*/  HADD2.F32 R13, -RZ, R24.H0_H0 ;  /* 0x20000018ff0d7230 */ /* 0x020fe20000004100 */
[----:B------:R-:W-:Y:S01]  /*26a0*/  ISETP.GT.AND P0, PT, R0, 0x8, P0 ;  /* 0x000000080000780c */ /* 0x000fe20000704270 */
[----:B------:R-:W-:Y:S03]  /*26b0*/  BSSY B1, `(.L_x_47) ;  /* 0x0000007000017945 */ /* 0x000fe60003800000 */
[----:B------:R-:W-:-:S04]  /*26c0*/  FMUL R13, R13, R156 ;  /* 0x0000009c0d0d7220 */ /* 0x000fc80000400000 */
[----:B------:R-:W-:-:S05]  /*26d0*/  FFMA R13, R30, R155, R13 ;  /* 0x0000009b1e0d7223 */ /* 0x000fca000000000d */
[----:B------:R-:W-:-:S05]  /*26e0*/  F2FP.F16.F32.PACK_AB R13, RZ, R13 ;  /* 0x0000000dff0d723e */ /* 0x000fca00000000ff */
[----:B------:R0:W-:Y:S01]  /*26f0*/  @P1 STG.E.U16 desc[UR36][R10.64+0x10], R13 ;  /* 0x0000100d0a001986 */ /* 0x0001e2000c101524 */
[----:B------:R-:W-:Y:S05]  /*2700*/  @!P0 BRA `(.L_x_48) ;  /* 0x0000000000048947 */ /* 0x000fea0003800000 */
[----:B------:R0:W5:Y:S02]  /*2710*/  LDG.E.LTC128B.U16 R24, desc[UR36][R8.64+0x12] ;  /* 0x0000122408187981 */ /* 0x000164000c1e1520 */
.L_x_48:
[----:B------:R-:W-:Y:S05]  /*2720*/  BSYNC B1 ;  /* 0x0000000000017941 */ /* 0x000fea0003800000 */
.L_x_47:
[----:B0----5:R-:W-:Y:S01]  /*2730*/  HADD2.F32 R13, -RZ, R24.H0_H0 ;  /* 0x20000018ff0d7230 */ /* 0x021fe20000004100 */
        /* <DEDUP_REMOVED lines=9> */
.L_x_50:
[----:B------:R-:W-:Y:S05]  /*27d0*/  BSYNC B1 ;  /* 0x0000000000017941 */ /* 0x000fea0003800000 */
.L_x_49:
        /* <DEDUP_REMOVED lines=10> */
.L_x_52:
[----:B------:R-:W-:Y:S05]  /*2880*/  BSYNC B1 ;  /* 0x0000000000017941 */ /* 0x000fea0003800000 */
.L_x_51:
[----:B0----5:R-:W-:Y:S01]  /*2890*/  HADD2.F32 R13, -RZ, R24.H0_H0 ;  /* 0x20000018ff0d7230 */ /* 0x021fe20000004100 */
        /* <DEDUP_REMOVED lines=8> */
.L_x_54:
[----:B------:R-:W-:Y:S05]  /*2920*/  BSYNC B1 ;  /* 0x0000000000017941 */ /* 0x000fea0003800000 */
.L_x_53:
        /* <DEDUP_REMOVED lines=9> */
.L_x_56:
[----:B------:R-:W-:Y:S05]  /*29c0*/  BSYNC B1 ;  /* 0x0000000000017941 */ /* 0x000fea0003800000 */
.L_x_55:
        /* <DEDUP_REMOVED lines=10> */
.L_x_58:
[----:B------:R-:W-:Y:S05]  /*2a70*/  BSYNC B1 ;  /* 0x0000000000017941 */ /* 0x000fea0003800000 */
.L_x_57:
        /* <DEDUP_REMOVED lines=10> */
.L_x_60:
[----:B------:R-:W-:Y:S05]  /*2b20*/  BSYNC B1 ;  /* 0x0000000000017941 */ /* 0x000fea0003800000 */
.L_x_59:
        /* <DEDUP_REMOVED lines=9> */
.L_x_62:
[----:B------:R-:W-:Y:S05]  /*2bc0*/  BSYNC B1 ;  /* 0x0000000000017941 */ /* 0x000fea0003800000 */
.L_x_61:
        /* <DEDUP_REMOVED lines=9> */
.L_x_64:
[----:B------:R-:W-:Y:S05]  /*2c60*/  BSYNC B1 ;  /* 0x0000000000017941 */ /* 0x000fea0003800000 */
.L_x_63:
        /* <DEDUP_REMOVED lines=10> */
.L_x_66:
[----:B------:R-:W-:Y:S05]  /*2d10*/  BSYNC B1 ;  /* 0x0000000000017941 */ /* 0x000fea0003800000 */
.L_x_65:
        /* <DEDUP_REMOVED lines=10> */
.L_x_68:
[----:B------:R-:W-:Y:S05]  /*2dc0*/  BSYNC B1 ;  /* 0x0000000000017941 */ /* 0x000fea0003800000 */
.L_x_67:
        /* <DEDUP_REMOVED lines=9> */
.L_x_70:
[----:B------:R-:W-:Y:S05]  /*2e60*/  BSYNC B1 ;  /* 0x0000000000017941 */ /* 0x000fea0003800000 */
.L_x_69:
        /* <DEDUP_REMOVED lines=9> */
.L_x_72:
[----:B------:R-:W-:Y:S05]  /*2f00*/  BSYNC B1 ;  /* 0x0000000000017941 */ /* 0x000fea0003800000 */
.L_x_71:
        /* <DEDUP_REMOVED lines=10> */
.L_x_74:
[----:B------:R-:W-:Y:S05]  /*2fb0*/  BSYNC B1 ;  /* 0x0000000000017941 */ /* 0x000fea0003800000 */
.L_x_73:
        /* <DEDUP_REMOVED lines=10> */
.L_x_76:
[----:B------:R-:W-:Y:S05]  /*3060*/  BSYNC B1 ;  /* 0x0000000000017941 */ /* 0x000fea0003800000 */
.L_x_75:
        /* <DEDUP_REMOVED lines=9> */
.L_x_78:
[----:B------:R-:W-:Y:S05]  /*3100*/  BSYNC B1 ;  /* 0x0000000000017941 */ /* 0x000fea0003800000 */
.L_x_77:
        /* <DEDUP_REMOVED lines=9> */
.L_x_80:
[----:B------:R-:W-:Y:S05]  /*31a0*/  BSYNC B1 ;  /* 0x0000000000017941 */ /* 0x000fea0003800000 */
.L_x_79:
        /* <DEDUP_REMOVED lines=10> */
.L_x_82:
[----:B------:R-:W-:Y:S05]  /*3250*/  BSYNC B1 ;  /* 0x0000000000017941 */ /* 0x000fea0003800000 */
.L_x_81:
        /* <DEDUP_REMOVED lines=10> */
.L_x_84:
[----:B------:R-:W-:Y:S05]  /*3300*/  BSYNC B1 ;  /* 0x0000000000017941 */ /* 0x000fea0003800000 */
.L_x_83:
        /* <DEDUP_REMOVED lines=9> */
.L_x_86:
[----:B------:R-:W-:Y:S05]  /*33a0*/  BSYNC B1 ;  /* 0x0000000000017941 */ /* 0x000fea0003800000 */
.L_x_85:
        /* <DEDUP_REMOVED lines=9> */
.L_x_88:
[----:B------:R-:W-:Y:S05]  /*3440*/  BSYNC B1 ;  /* 0x0000000000017941 */ /* 0x000fea0003800000 */
.L_x_87:
        /* <DEDUP_REMOVED lines=10> */
.L_x_90:
[----:B------:R-:W-:Y:S05]  /*34f0*/  BSYNC B1 ;  /* 0x0000000000017941 */ /* 0x000fea0003800000 */
.L_x_89:
        /* <DEDUP_REMOVED lines=10> */
.L_x_92:
[----:B------:R-:W-:Y:S05]  /*35a0*/  BSYNC B1 ;  /* 0x0000000000017941 */ /* 0x000fea0003800000 */
.L_x_91:
        /* <DEDUP_REMOVED lines=9> */
.L_x_94:
[----:B------:R-:W-:Y:S05]  /*3640*/  BSYNC B1 ;  /* 0x0000000000017941 */ /* 0x000fea0003800000 */
.L_x_93:
        /* <DEDUP_REMOVED lines=9> */
.L_x_96:
[----:B------:R-:W-:Y:S05]  /*36e0*/  BSYNC B1 ;  /* 0x0000000000017941 */ /* 0x000fea0003800000 */
.L_x_95:
        /* <DEDUP_REMOVED lines=10> */
.L_x_98:
[----:B------:R-:W-:Y:S05]  /*3790*/  BSYNC B1 ;  /* 0x0000000000017941 */ /* 0x000fea0003800000 */
.L_x_97:
        /* <DEDUP_REMOVED lines=10> */
.L_x_100:
[----:B------:R-:W-:Y:S05]  /*3840*/  BSYNC B1 ;  /* 0x0000000000017941 */ /* 0x000fea0003800000 */
.L_x_99:
        /* <DEDUP_REMOVED lines=9> */
.L_x_102:
[----:B------:R-:W-:Y:S05]  /*38e0*/  BSYNC B1 ;  /* 0x0000000000017941 */ /* 0x000fea0003800000 */
.L_x_101:
        /* <DEDUP_REMOVED lines=9> */
.L_x_104:
[----:B------:R-:W-:Y:S05]  /*3980*/  BSYNC B1 ;  /* 0x0000000000017941 */ /* 0x000fea0003800000 */
.L_x_103:
        /* <DEDUP_REMOVED lines=10> */
.L_x_106:
[----:B------:R-:W-:Y:S05]  /*3a30*/  BSYNC B1 ;  /* 0x0000000000017941 */ /* 0x000fea0003800000 */
.L_x_105:
        /* <DEDUP_REMOVED lines=10> */
.L_x_108:
[----:B------:R-:W-:Y:S05]  /*3ae0*/  BSYNC B1 ;  /* 0x0000000000017941 */ /* 0x000fea0003800000 */
.L_x_107:
        /* <DEDUP_REMOVED lines=9> */
.L_x_110:
[----:B------:R-:W-:Y:S05]  /*3b80*/  BSYNC B1 ;  /* 0x0000000000017941 */ /* 0x000fea0003800000 */
.L_x_109:
        /* <DEDUP_REMOVED lines=9> */
.L_x_112:
[----:B------:R-:W-:Y:S05]  /*3c20*/  BSYNC B1 ;  /* 0x0000000000017941 */ /* 0x000fea0003800000 */
.L_x_111:
        /* <DEDUP_REMOVED lines=10> */
.L_x_114:
[----:B------:R-:W-:Y:S05]  /*3cd0*/  BSYNC B1 ;  /* 0x0000000000017941 */ /* 0x000fea0003800000 */
.L_x_113:
        /* <DEDUP_REMOVED lines=10> */
.L_x_116:
[----:B------:R-:W-:Y:S05]  /*3d80*/  BSYNC B1 ;  /* 0x0000000000017941 */ /* 0x000fea0003800000 */
.L_x_115:
        /* <DEDUP_REMOVED lines=9> */
.L_x_118:
[----:B------:R-:W-:Y:S05]  /*3e20*/  BSYNC B1 ;  /* 0x0000000000017941 */ /* 0x000fea0003800000 */
.L_x_117:
        /* <DEDUP_REMOVED lines=9> */
.L_x_120:
[----:B------:R-:W-:Y:S05]  /*3ec0*/  BSYNC B1 ;  /* 0x0000000000017941 */ /* 0x000fea0003800000 */
.L_x_119:
        /* <DEDUP_REMOVED lines=10> */
.L_x_122:
[----:B------:R-:W-:Y:S05]  /*3f70*/  BSYNC B1 ;  /* 0x0000000000017941 */ /* 0x000fea0003800000 */
.L_x_121:
        /* <DEDUP_REMOVED lines=10> */
.L_x_124:
[----:B------:R-:W-:Y:S05]  /*4020*/  BSYNC B1 ;  /* 0x0000000000017941 */ /* 0x000fea0003800000 */
.L_x_123:
        /* <DEDUP_REMOVED lines=9> */
.L_x_126:
[----:B------:R-:W-:Y:S05]  /*40c0*/  BSYNC B1 ;  /* 0x0000000000017941 */ /* 0x000fea0003800000 */
.L_x_125:
        /* <DEDUP_REMOVED lines=9> */
.L_x_128:
[----:B------:R-:W-:Y:S05]  /*4160*/  BSYNC B1 ;  /* 0x0000000000017941 */ /* 0x000fea0003800000 */
.L_x_127:
        /* <DEDUP_REMOVED lines=10> */
.L_x_130:
[----:B------:R-:W-:Y:S05]  /*4210*/  BSYNC B1 ;  /* 0x0000000000017941 */ /* 0x000fea0003800000 */
.L_x_129:
        /* <DEDUP_REMOVED lines=10> */
.L_x_132:
[----:B------:R-:W-:Y:S05]  /*42c0*/  BSYNC B1 ;  /* 0x0000000000017941 */ /* 0x000fea0003800000 */
.L_x_131:
        /* <DEDUP_REMOVED lines=9> */
.L_x_134:
[----:B------:R-:W-:Y:S05]  /*4360*/  BSYNC B1 ;  /* 0x0000000000017941 */ /* 0x000fea0003800000 */
.L_x_133:
        /* <DEDUP_REMOVED lines=9> */
.L_x_136:
[----:B------:R-:W-:Y:S05]  /*4400*/  BSYNC B1 ;  /* 0x0000000000017941 */ /* 0x000fea0003800000 */
.L_x_135:
        /* <DEDUP_REMOVED lines=10> */
.L_x_138:
[----:B------:R-:W-:Y:S05]  /*44b0*/  BSYNC B1 ;  /* 0x0000000000017941 */ /* 0x000fea0003800000 */
.L_x_137:
        /* <DEDUP_REMOVED lines=10> */
.L_x_140:
[----:B------:R-:W-:Y:S05]  /*4560*/  BSYNC B1 ;  /* 0x0000000000017941 */ /* 0x000fea0003800000 */
.L_x_139:
        /* <DEDUP_REMOVED lines=9> */
.L_x_142:
[----:B------:R-:W-:Y:S05]  /*4600*/  BSYNC B1 ;  /* 0x0000000000017941 */ /* 0x000fea0003800000 */
.L_x_141:
        /* <DEDUP_REMOVED lines=9> */
.L_x_144:
[----:B------:R-:W-:Y:S05]  /*46a0*/  BSYNC B1 ;  /* 0x0000000000017941 */ /* 0x000fea0003800000 */
.L_x_143:
        /* <DEDUP_REMOVED lines=10> */
.L_x_146:
[----:B------:R-:W-:Y:S05]  /*4750*/  BSYNC B1 ;  /* 0x0000000000017941 */ /* 0x000fea0003800000 */
.L_x_145:
        /* <DEDUP_REMOVED lines=10> */
.L_x_148:
[----:B------:R-:W-:Y:S05]  /*4800*/  BSYNC B1 ;  /* 0x0000000000017941 */ /* 0x000fea0003800000 */
.L_x_147:
        /* <DEDUP_REMOVED lines=9> */
.L_x_150:
[----:B------:R-:W-:Y:S05]  /*48a0*/  BSYNC B1 ;  /* 0x0000000000017941 */ /* 0x000fea0003800000 */
.L_x_149:
        /* <DEDUP_REMOVED lines=9> */
.L_x_152:
[----:B------:R-:W-:Y:S05]  /*4940*/  BSYNC B1 ;  /* 0x0000000000017941 */ /* 0x000fea0003800000 */
.L_x_151:
        /* <DEDUP_REMOVED lines=10> */
.L_x_154:
[----:B------:R-:W-:Y:S05]  /*49f0*/  BSYNC B1 ;  /* 0x0000000000017941 */ /* 0x000fea0003800000 */
.L_x_153:
        /* <DEDUP_REMOVED lines=10> */
.L_x_156:
[----:B------:R-:W-:Y:S05]  /*4aa0*/  BSYNC B1 ;  /* 0x0000000000017941 */ /* 0x000fea0003800000 */
.L_x_155:
        /* <DEDUP_REMOVED lines=9> */
.L_x_158:
[----:B------:R-:W-:Y:S05]  /*4b40*/  BSYNC B1 ;  /* 0x0000000000017941 */ /* 0x000fea0003800000 */
.L_x_157:
        /* <DEDUP_REMOVED lines=9> */
.L_x_160:
[----:B------:R-:W-:Y:S05]  /*4be0*/  BSYNC B1 ;  /* 0x0000000000017941 */ /* 0x000fea0003800000 */
.L_x_159:
        /* <DEDUP_REMOVED lines=10> */
.L_x_162:
[----:B------:R-:W-:Y:S05]  /*4c90*/  BSYNC B1 ;  /* 0x0000000000017941 */ /* 0x000fea0003800000 */
.L_x_161:
        /* <DEDUP_REMOVED lines=10> */
.L_x_164:
[----:B------:R-:W-:Y:S05]  /*4d40*/  BSYNC B1 ;  /* 0x0000000000017941 */ /* 0x000fea0003800000 */
.L_x_163:
        /* <DEDUP_REMOVED lines=9> */
.L_x_166:
[----:B------:R-:W-:Y:S05]  /*4de0*/  BSYNC B1 ;  /* 0x0000000000017941 */ /* 0x000fea0003800000 */
.L_x_165:
        /* <DEDUP_REMOVED lines=9> */
.L_x_168:
[----:B------:R-:W-:Y:S05]  /*4e80*/  BSYNC B1 ;  /* 0x0000000000017941 */ /* 0x000fea0003800000 */
.L_x_167:
        /* <DEDUP_REMOVED lines=10> */
.L_x_170:
[----:B------:R-:W-:Y:S05]  /*4f30*/  BSYNC B1 ;  /* 0x0000000000017941 */ /* 0x000fea0003800000 */
.L_x_169:
        /* <DEDUP_REMOVED lines=10> */
.L_x_172:
[----:B------:R-:W-:Y:S05]  /*4fe0*/  BSYNC B1 ;  /* 0x0000000000017941 */ /* 0x000fea0003800000 */
.L_x_171:
        /* <DEDUP_REMOVED lines=9> */
.L_x_174:
[----:B------:R-:W-:Y:S05]  /*5080*/  BSYNC B1 ;  /* 0x0000000000017941 */ /* 0x000fea0003800000 */
.L_x_173:
        /* <DEDUP_REMOVED lines=9> */
.L_x_176:
[----:B------:R-:W-:Y:S05]  /*5120*/  BSYNC B1 ;  /* 0x0000000000017941 */ /* 0x000fea0003800000 */
.L_x_175:
        /* <DEDUP_REMOVED lines=10> */
.L_x_178:
[----:B------:R-:W-:Y:S05]  /*51d0*/  BSYNC B1 ;  /* 0x0000000000017941 */ /* 0x000fea0003800000 */
.L_x_177:
        /* <DEDUP_REMOVED lines=10> */
.L_x_180:
[----:B------:R-:W-:Y:S05]  /*5280*/  BSYNC B1 ;  /* 0x0000000000017941 */ /* 0x000fea0003800000 */
.L_x_179:
        /* <DEDUP_REMOVED lines=9> */
.L_x_182:
[----:B------:R-:W-:Y:S05]  /*5320*/  BSYNC B1 ;  /* 0x0000000000017941 */ /* 0x000fea0003800000 */
.L_x_181:
        /* <DEDUP_REMOVED lines=9> */
.L_x_184:
[----:B------:R-:W-:Y:S05]  /*53c0*/  BSYNC B1 ;  /* 0x0000000000017941 */ /* 0x000fea0003800000 */
.L_x_183:
        /* <DEDUP_REMOVED lines=10> */
.L_x_186:
[----:B------:R-:W-:Y:S05]  /*5470*/  BSYNC B1 ;  /* 0x0000000000017941 */ /* 0x000fea0003800000 */
.L_x_185:
        /* <DEDUP_REMOVED lines=10> */
.L_x_188:
[----:B------:R-:W-:Y:S05]  /*5520*/  BSYNC B1 ;  /* 0x0000000000017941 */ /* 0x000fea0003800000 */
.L_x_187:
        /* <DEDUP_REMOVED lines=9> */
.L_x_190:
[----:B------:R-:W-:Y:S05]  /*55c0*/  BSYNC B1 ;  /* 0x0000000000017941 */ /* 0x000fea0003800000 */
.L_x_189:
        /* <DEDUP_REMOVED lines=9> */
.L_x_192:
[----:B------:R-:W-:Y:S05]  /*5660*/  BSYNC B1 ;  /* 0x0000000000017941 */ /* 0x000fea0003800000 */
.L_x_191:
        /* <DEDUP_REMOVED lines=10> */
.L_x_194:
[----:B------:R-:W-:Y:S05]  /*5710*/  BSYNC B1 ;  /* 0x0000000000017941 */ /* 0x000fea0003800000 */
.L_x_193:
        /* <DEDUP_REMOVED lines=10> */
.L_x_196:
[----:B------:R-:W-:Y:S05]  /*57c0*/  BSYNC B1 ;  /* 0x0000000000017941 */ /* 0x000fea0003800000 */
.L_x_195:
        /* <DEDUP_REMOVED lines=9> */
.L_x_198:
[----:B------:R-:W-:Y:S05]  /*5860*/  BSYNC B1 ;  /* 0x0000000000017941 */ /* 0x000fea0003800000 */
.L_x_197:
        /* <DEDUP_REMOVED lines=9> */
.L_x_200:
[----:B------:R-:W-:Y:S05]  /*5900*/  BSYNC B1 ;  /* 0x0000000000017941 */ /* 0x000fea0003800000 */
.L_x_199:
        /* <DEDUP_REMOVED lines=10> */
.L_x_202:
[----:B------:R-:W-:Y:S05]  /*59b0*/  BSYNC B1 ;  /* 0x0000000000017941 */ /* 0x000fea0003800000 */
.L_x_201:
        /* <DEDUP_REMOVED lines=10> */
.L_x_204:
[----:B------:R-:W-:Y:S05]  /*5a60*/  BSYNC B1 ;  /* 0x0000000000017941 */ /* 0x000fea0003800000 */
.L_x_203:
        /* <DEDUP_REMOVED lines=9> */
.L_x_206:
[----:B------:R-:W-:Y:S05]  /*5b00*/  BSYNC B1 ;  /* 0x0000000000017941 */ /* 0x000fea0003800000 */
.L_x_205:
        /* <DEDUP_REMOVED lines=9> */
.L_x_208:
[----:B------:R-:W-:Y:S05]  /*5ba0*/  BSYNC B1 ;  /* 0x0000000000017941 */ /* 0x000fea0003800000 */
.L_x_207:
        /* <DEDUP_REMOVED lines=10> */
.L_x_210:
[----:B------:R-:W-:Y:S05]  /*5c50*/  BSYNC B1 ;  /* 0x0000000000017941 */ /* 0x000fea0003800000 */
.L_x_209:
        /* <DEDUP_REMOVED lines=10> */
.L_x_212:
[----:B------:R-:W-:Y:S05]  /*5d00*/  BSYNC B1 ;  /* 0x0000000000017941 */ /* 0x000fea0003800000 */
.L_x_211:
        /* <DEDUP_REMOVED lines=9> */
.L_x_214:
[----:B------:R-:W-:Y:S05]  /*5da0*/  BSYNC B1 ;  /* 0x0000000000017941 */ /* 0x000fea0003800000 */
.L_x_213:
        /* <DEDUP_REMOVED lines=9> */
.L_x_216:
[----:B------:R-:W-:Y:S05]  /*5e40*/  BSYNC B1 ;  /* 0x0000000000017941 */ /* 0x000fea0003800000 */
.L_x_215:
        /* <DEDUP_REMOVED lines=10> */
.L_x_218:
[----:B------:R-:W-:Y:S05]  /*5ef0*/  BSYNC B1 ;  /* 0x0000000000017941 */ /* 0x000fea0003800000 */
.L_x_217:
        /* <DEDUP_REMOVED lines=10> */
.L_x_220:
[----:B------:R-:W-:Y:S05]  /*5fa0*/  BSYNC B1 ;  /* 0x0000000000017941 */ /* 0x000fea0003800000 */
.L_x_219:
        /* <DEDUP_REMOVED lines=9> */
.L_x_222:
[----:B------:R-:W-:Y:S05]  /*6040*/  BSYNC B1 ;  /* 0x0000000000017941 */ /* 0x000fea0003800000 */
.L_x_221:
        /* <DEDUP_REMOVED lines=9> */
.L_x_224:
[----:B------:R-:W-:Y:S05]  /*60e0*/  BSYNC B1 ;  /* 0x0000000000017941 */ /* 0x000fea0003800000 */
.L_x_223:
        /* <DEDUP_REMOVED lines=10> */
.L_x_226:
[----:B------:R-:W-:Y:S05]  /*6190*/  BSYNC B1 ;  /* 0x0000000000017941 */ /* 0x000fea0003800000 */
.L_x_225:
        /* <DEDUP_REMOVED lines=10> */
.L_x_228:
[----:B------:R-:W-:Y:S05]  /*6240*/  BSYNC B1 ;  /* 0x0000000000017941 */ /* 0x000fea0003800000 */
.L_x_227:
        /* <DEDUP_REMOVED lines=9> */
.L_x_230:
[----:B------:R-:W-:Y:S05]  /*62e0*/  BSYNC B1 ;  /* 0x0000000000017941 */ /* 0x000fea0003800000 */
.L_x_229:
        /* <DEDUP_REMOVED lines=9> */
.L_x_232:
[----:B------:R-:W-:Y:S05]  /*6380*/  BSYNC B1 ;  /* 0x0000000000017941 */ /* 0x000fea0003800000 */
.L_x_231:
        /* <DEDUP_REMOVED lines=10> */
.L_x_234:
[----:B------:R-:W-:Y:S05]  /*6430*/  BSYNC B1 ;  /* 0x0000000000017941 */ /* 0x000fea0003800000 */
.L_x_233:
        /* <DEDUP_REMOVED lines=10> */
.L_x_236:
[----:B------:R-:W-:Y:S05]  /*64e0*/  BSYNC B1 ;  /* 0x0000000000017941 */ /* 0x000fea0003800000 */
.L_x_235:
        /* <DEDUP_REMOVED lines=9> */
.L_x_238:
[----:B------:R-:W-:Y:S05]  /*6580*/  BSYNC B1 ;  /* 0x0000000000017941 */ /* 0x000fea0003800000 */
.L_x_237:
        /* <DEDUP_REMOVED lines=9> */
.L_x_240:
[----:B------:R-:W-:Y:S05]  /*6620*/  BSYNC B1 ;  /* 0x0000000000017941 */ /* 0x000fea0003800000 */
.L_x_239:
        /* <DEDUP_REMOVED lines=10> */
.L_x_242:
[----:B------:R-:W-:Y:S05]  /*66d0*/  BSYNC B1 ;  /* 0x0000000000017941 */ /* 0x000fea0003800000 */
.L_x_241:
        /* <DEDUP_REMOVED lines=10> */
.L_x_244:
[----:B------:R-:W-:Y:S05]  /*6780*/  BSYNC B1 ;  /* 0x0000000000017941 */ /* 0x000fea0003800000 */
.L_x_243:
        /* <DEDUP_REMOVED lines=9> */
.L_x_246:
[----:B------:R-:W-:Y:S05]  /*6820*/  BSYNC B1 ;  /* 0x0000000000017941 */ /* 0x000fea0003800000 */
.L_x_245:
        /* <DEDUP_REMOVED lines=9> */
.L_x_248:
[----:B------:R-:W-:Y:S05]  /*68c0*/  BSYNC B1 ;  /* 0x0000000000017941 */ /* 0x000fea0003800000 */
.L_x_247:
        /* <DEDUP_REMOVED lines=10> */
.L_x_250:
[----:B------:R-:W-:Y:S05]  /*6970*/  BSYNC B1 ;  /* 0x0000000000017941 */ /* 0x000fea0003800000 */
.L_x_249:
        /* <DEDUP_REMOVED lines=10> */
.L_x_252:
[----:B------:R-:W-:Y:S05]  /*6a20*/  BSYNC B1 ;  /* 0x0000000000017941 */ /* 0x000fea0003800000 */
.L_x_251:
        /* <DEDUP_REMOVED lines=9> */
.L_x_254:
[----:B------:R-:W-:Y:S05]  /*6ac0*/  BSYNC B1 ;  /* 0x0000000000017941 */ /* 0x000fea0003800000 */
.L_x_253:
        /* <DEDUP_REMOVED lines=9> */
.L_x_256:
[----:B------:R-:W-:Y:S05]  /*6b60*/  BSYNC B1 ;  /* 0x0000000000017941 */ /* 0x000fea0003800000 */
.L_x_255:
        /* <DEDUP_REMOVED lines=10> */
.L_x_258:
[----:B------:R-:W-:Y:S05]  /*6c10*/  BSYNC B1 ;  /* 0x0000000000017941 */ /* 0x000fea0003800000 */
.L_x_257:
        /* <DEDUP_REMOVED lines=10> */
.L_x_260:
[----:B------:R-:W-:Y:S05]  /*6cc0*/  BSYNC B1 ;  /* 0x0000000000017941 */ /* 0x000fea0003800000 */
.L_x_259:
        /* <DEDUP_REMOVED lines=9> */
.L_x_262:
[----:B------:R-:W-:Y:S05]  /*6d60*/  BSYNC B1 ;  /* 0x0000000000017941 */ /* 0x000fea0003800000 */
.L_x_261:
        /* <DEDUP_REMOVED lines=9> */
.L_x_264:
[----:B------:R-:W-:Y:S05]  /*6e00*/  BSYNC B1 ;  /* 0x0000000000017941 */ /* 0x000fea0003800000 */
.L_x_263:
        /* <DEDUP_REMOVED lines=10> */
.L_x_266:
[----:B------:R-:W-:Y:S05]  /*6eb0*/  BSYNC B1 ;  /* 0x0000000000017941 */ /* 0x000fea0003800000 */
.L_x_265:
        /* <DEDUP_REMOVED lines=10> */
.L_x_268:
[----:B------:R-:W-:Y:S05]  /*6f60*/  BSYNC B1 ;  /* 0x0000000000017941 */ /* 0x000fea0003800000 */
.L_x_267:
        /* <DEDUP_REMOVED lines=9> */
.L_x_270:
[----:B------:R-:W-:Y:S05]  /*7000*/  BSYNC B1 ;  /* 0x0000000000017941 */ /* 0x000fea0003800000 */
.L_x_269:
        /* <DEDUP_REMOVED lines=9> */
.L_x_272:
[----:B------:R-:W-:Y:S05]  /*70a0*/  BSYNC B1 ;  /* 0x0000000000017941 */ /* 0x000fea0003800000 */
.L_x_271:
        /* <DEDUP_REMOVED lines=10> */
.L_x_274:
[----:B------:R-:W-:Y:S05]  /*7150*/  BSYNC B1 ;  /* 0x0000000000017941 */ /* 0x000fea0003800000 */
.L_x_273:
        /* <DEDUP_REMOVED lines=10> */
.L_x_276:
[----:B------:R-:W-:Y:S05]  /*7200*/  BSYNC B1 ;  /* 0x0000000000017941 */ /* 0x000fea0003800000 */
.L_x_275:
        /* <DEDUP_REMOVED lines=9> */
.L_x_278:
[----:B------:R-:W-:Y:S05]  /*72a0*/  BSYNC B1 ;  /* 0x0000000000017941 */ /* 0x000fea0003800000 */
.L_x_277:
        /* <DEDUP_REMOVED lines=9> */
.L_x_280:
[----:B------:R-:W-:Y:S05]  /*7340*/  BSYNC B1 ;  /* 0x0000000000017941 */ /* 0x000fea0003800000 */
.L_x_279:
        /* <DEDUP_REMOVED lines=10> */
.L_x_282:
[----:B------:R-:W-:Y:S05]  /*73f0*/  BSYNC B1 ;  /* 0x0000000000017941 */ /* 0x000fea0003800000 */
.L_x_281:
        /* <DEDUP_REMOVED lines=10> */
.L_x_284:
[----:B------:R-:W-:Y:S05]  /*74a0*/  BSYNC B1 ;  /* 0x0000000000017941 */ /* 0x000fea0003800000 */
.L_x_283:
[----:B-----5:R-:W-:Y:S01]  /*74b0*/  HADD2.F32 R3, -RZ, R24.H0_H0 ;  /* 0x20000018ff037230 */ /* 0x020fe20000004100 */
[----:B------:R-:W-:Y:S01]  /*74c0*/  ISETP.GT.AND P1, PT, R0, 0x8, P1 ;  /* 0x000000080000780c */ /* 0x000fe20000f24270 */
[----:B------:R-:W-:Y:S03]  /*74d0*/  BSSY B1, `(.L_x_285) ;  /* 0x0000007000017945 */ /* 0x000fe60003800000 */
[----:B01--4-:R-:W-:-:S04]  /*74e0*/  FMUL R6, R3, R156 ;  /* 0x0000009c03067220 */ /* 0x013fc80000400000 */
[----:B------:R-:W-:-:S05]  /*74f0*/  FFMA R6, R149, R155, R6 ;  /* 0x0000009b95067223 */ /* 0x000fca0000000006 */
[----:B------:R-:W-:-:S05]  /*7500*/  F2FP.F16.F32.PACK_AB R6, RZ, R6 ;  /* 0x00000006ff06723e */ /* 0x000fca00000000ff */
[----:B------:R0:W-:Y:S01]  /*7510*/  @P3 STG.E.U16 desc[UR36][R4.64+0x1f2], R6 ;  /* 0x0001f20604003986 */ /* 0x0001e2000c101524 */
[----:B------:R-:W-:Y:S05]  /*7520*/  @!P1 BRA `(.L_x_286) ;  /* 0x0000000000049947 */ /* 0x000fea0003800000 */
[----:B------:R1:W5:Y:S02]  /*7530*/  LDG.E.LTC128B.U16 R24, desc[UR36][R8.64+0x1f0] ;  /* 0x0001f02408187981 */ /* 0x000364000c1e1520 */
.L_x_286:
[----:B------:R-:W-:Y:S05]  /*7540*/  BSYNC B1 ;  /* 0x0000000000017941 */ /* 0x000fea0003800000 */
.L_x_285:
[----:B-----5:R-:W-:Y:S01]  /*7550*/  HADD2.F32 R3, -RZ, R24.H0_H0 ;  /* 0x20000018ff037230 */ /* 0x020fe20000004100 */
[----:B------:R-:W-:Y:S01]  /*7560*/  ISETP.GT.AND P0, PT, R0, 0x8, P0 ;  /* 0x000000080000780c */ /* 0x000fe20000704270 */
[----:B0-----:R-:W-:Y:S01]  /*7570*/  @P1 IMAD.MOV.U32 R4, RZ, RZ, R10 ;  /* 0x000000ffff041224 */ /* 0x001fe200078e000a */
[----:B------:R-:W-:Y:S01]  /*7580*/  BSSY B1, `(.L_x_287) ;  /* 0x0000008000017945 */ /* 0x000fe20003800000 */
[----:B------:R-:W-:Y:S02]  /*7590*/  @P1 IMAD.MOV.U32 R5, RZ, RZ, R11 ;  /* 0x000000ffff051224 */ /* 0x000fe400078e000b */
[----:B------:R-:W-:-:S04]  /*75a0*/  FMUL R3, R3, R156 ;  /* 0x0000009c03037220 */ /* 0x000fc80000400000 */
[----:B------:R-:W-:-:S05]  /*75b0*/  FFMA R3, R150, R155, R3 ;  /* 0x0000009b96037223 */ /* 0x000fca0000000003 */
[----:B------:R-:W-:-:S05]  /*75c0*/  F2FP.F16.F32.PACK_AB R3, RZ, R3 ;  /* 0x00000003ff03723e */ /* 0x000fca00000000ff */
[----:B------:R0:W-:Y:S01]  /*75d0*/  @P1 STG.E.U16 desc[UR36][R4.64+0x1f0], R3 ;  /* 0x0001f00304001986 */ /* 0x0001e2000c101524 */
[----:B------:R-:W-:Y:S05]  /*75e0*/  @!P0 BRA `(.L_x_288) ;  /* 0x0000000000048947 */ /* 0x000fea0003800000 */
[----:B------:R4:W5:Y:S02]  /*75f0*/  LDG.E.LTC128B.U16 R24, desc[UR36][R8.64+0x1f2] ;  /* 0x0001f22408187981 */ /* 0x000964000c1e1520 */
.L_x_288:
[----:B------:R-:W-:Y:S05]  /*7600*/  BSYNC B1 ;  /* 0x0000000000017941 */ /* 0x000fea0003800000 */
.L_x_287:
[----:B------:R-:W-:Y:S05]  /*7610*/  @!P0 BRA `(.L_x_289) ;  /* 0x0000002400308947 */ /* 0x000fea0003800000 */
[----:B0----5:R-:W-:-:S05]  /*7620*/  HADD2.F32 R3, -RZ, R24.H0_H0 ;  /* 0x20000018ff037230 */ /* 0x021fca0000004100 */
[----:B------:R-:W-:-:S04]  /*7630*/  FMUL R0, R3, R156 ;  /* 0x0000009c03007220 */ /* 0x000fc80000400000 */
[----:B------:R-:W-:-:S05]  /*7640*/  FFMA R0, R151, R155, R0 ;  /* 0x0000009b97007223 */ /* 0x000fca0000000000 */
[----:B------:R-:W-:-:S05]  /*7650*/  F2FP.F16.F32.PACK_AB R0, RZ, R0 ;  /* 0x00000000ff00723e */ /* 0x000fca00000000ff */
[----:B------:R0:W-:Y:S01]  /*7660*/  STG.E.U16 desc[UR36][R10.64+0x1f2], R0 ;  /* 0x0001f2000a007986 */ /* 0x0001e2000c101524 */
[----:B------:R-:W-:Y:S05]  /*7670*/  BRA `(.L_x_289) ;  /* 0x0000002400187947 */ /* 0x000fea0003800000 */
.L_x_36:
[----:B------:R-:W-:Y:S01]  /*7680*/  ISETP.GT.AND P0, PT, R3, 0x1, PT ;  /* 0x000000010300780c */ /* 0x000fe20003f04270 */
[----:B------:R-:W-:Y:S01]  /*7690*/  ULDC.64 UR4, c[0x0][0x5c0] ;  /* 0x0001700000047ab9 */ /* 0x000fe20000000a00 */
[-C--:B------:R-:W-:Y:S01]  /*76a0*/  FMUL R24, R24, R155.reuse ;  /* 0x0000009b18187220 */ /* 0x080fe20000400000 */
[-C--:B------:R-:W-:Y:S01]  /*76b0*/  FMUL R25, R25, R155.reuse ;  /* 0x0000009b19197220 */ /* 0x080fe20000400000 */
[----:B------:R-:W-:Y:S01]  /*76c0*/  ISETP.GT.AND P3, PT, R0, RZ, P0 ;  /* 0x000000ff0000720c */ /* 0x000fe20000764270 */
[-C--:B------:R-:W-:Y:S01]  /*76d0*/  FMUL R26, R26, R155.reuse ;  /* 0x0000009b1a1a7220 */ /* 0x080fe20000400000 */
[----:B------:R-:W-:Y:S01]  /*76e0*/  LEA R4, P4, R160, UR4, 0x1 ;  /* 0x00000004a0047c11 */ /* 0x000fe2000f8808ff */
[-C--:B------:R-:W-:Y:S01]  /*76f0*/  FMUL R27, R27, R155.reuse ;  /* 0x0000009b1b1b7220 */ /* 0x080fe20000400000 */
[----:B------:R-:W-:Y:S01]  /*7700*/  F2FP.F16.F32.PACK_AB R24, RZ, R24 ;  /* 0x00000018ff18723e */ /* 0x000fe200000000ff */
[-C--:B------:R-:W-:Y:S01]  /*7710*/  FMUL R28, R28, R155.reuse ;  /* 0x0000009b1c1c7220 */ /* 0x080fe20000400000 */
[----:B------:R-:W-:Y:S01]  /*7720*/  LEA.HI.X R5, R160, UR5, R153, 0x1, P4 ;  /* 0x00000005a0057c11 */ /* 0x000fe2000a0f0c99 */
[----:B------:R-:W-:Y:S01]  /*7730*/  FMUL R29, R29, R155 ;  /* 0x0000009b1d1d7220 */ /* 0x000fe20000400000 */
[----:B------:R-:W-:Y:S01]  /*7740*/  F2FP.F16.F32.PACK_AB R25, RZ, R25 ;  /* 0x00000019ff19723e */ /* 0x000fe200000000ff */
[-C--:B------:R-:W-:Y:S01]  /*7750*/  FMUL R30, R30, R155.reuse ;  /* 0x0000009b1e1e7220 */ /* 0x080fe20000400000 */
[----:B------:R-:W-:Y:S01]  /*7760*/  SHF.L.U64.HI R11, R10, 0x4, R11 ;  /* 0x000000040a0b7819 */ /* 0x000fe2000001020b */
[----:B------:R-:W-:Y:S01]  /*7770*/  @P1 STG.E.U16 desc[UR36][R4.64], R24 ;  /* 0x0000001804001986 */ /* 0x000fe2000c101524 */
[----:B------:R-:W-:Y:S01]  /*7780*/  ISETP.GT.AND P1, PT, R3, 0x8, PT ;  /* 0x000000080300780c */ /* 0x000fe20003f24270 */
[-C--:B------:R-:W-:Y:S01]  /*7790*/  FMUL R31, R31, R155.reuse ;  /* 0x0000009b1f1f7220 */ /* 0x080fe20000400000 */
[----:B------:R-:W-:Y:S01]  /*77a0*/  ISETP.GT.AND P4, PT, R0, 0x8, P0 ;  /* 0x000000080000780c */ /* 0x000fe20000784270 */
[----:B------:R-:W-:Y:S01]  /*77b0*/  @P3 STG.E.U16 desc[UR36][R4.64+0x2], R25 ;  /* 0x0000021904003986 */ /* 0x000fe2000c101524 */
[----:B------:R-:W-:Y:S01]  /*77c0*/  LEA R6, P3, R10, R4, 0x4 ;  /* 0x000000040a067211 */ /* 0x000fe200078620ff */
[-C--:B------:R-:W-:Y:S01]  /*77d0*/  FMUL R32, R32, R155.reuse ;  /* 0x0000009b20207220 */ /* 0x080fe20000400000 */
[C---:B------:R-:W-:Y:S01]  /*77e0*/  ISETP.GT.AND P2, PT, R0.reuse, 0x8, P2 ;  /* 0x000000080000780c */ /* 0x040fe20001744270 */
[-C--:B------:R-:W-:Y:S01]  /*77f0*/  FMUL R33, R33, R155.reuse ;  /* 0x0000009b21217220 */ /* 0x080fe20000400000 */
[----:B------:R-:W-:Y:S01]  /*7800*/  ISETP.GT.AND P0, PT, R3, 0x9, PT ;  /* 0x000000090300780c */ /* 0x000fe20003f04270 */
[----:B------:R-:W-:Y:S01]  /*7810*/  IMAD.X R7, R11, 0x1, R5, P3 ;  /* 0x000000010b077824 */ /* 0x000fe200018e0605 */
[----:B------:R-:W-:Y:S01]  /*7820*/  ISETP.GT.AND P5, PT, R0, RZ, P1 ;  /* 0x000000ff0000720c */ /* 0x000fe20000fa4270 */
[-C--:B------:R-:W-:Y:S01]  /*7830*/  FMUL R34, R34, R155.reuse ;  /* 0x0000009b22227220 */ /* 0x080fe20000400000 */
[----:B------:R-:W-:Y:S01]  /*7840*/  ISETP.GT.AND P3, PT, R0, RZ, P0 ;  /* 0x000000ff0000720c */ /* 0x000fe20000764270 */
[-C--:B------:R-:W-:Y:S01]  /*7850*/  FMUL R35, R35, R155.reuse ;  /* 0x0000009b23237220 */ /* 0x080fe20000400000 */
[----:B------:R-:W-:Y:S01]  /*7860*/  F2FP.F16.F32.PACK_AB R26, RZ, R26 ;  /* 0x0000001aff1a723e */ /* 0x000fe200000000ff */
[----:B------:R-:W-:Y:S01]  /*7870*/  FMUL R36, R36, R155 ;  /* 0x0000009b24247220 */ /* 0x000fe20000400000 */
[----:B------:R-:W-:Y:S01]  /*7880*/  F2FP.F16.F32.PACK_AB R27, RZ, R27 ;  /* 0x0000001bff1b723e */ /* 0x000fe200000000ff */
[----:B------:R-:W-:Y:S01]  /*7890*/  FMUL R37, R37, R155 ;  /* 0x0000009b25257220 */ /* 0x000fe20000400000 */
[----:B------:R-:W-:Y:S01]  /*78a0*/  F2FP.F16.F32.PACK_AB R28, RZ, R28 ;  /* 0x0000001cff1c723e */ /* 0x000fe200000000ff */
[----:B------:R-:W-:Y:S01]  /*78b0*/  @P2 STG.E.U16 desc[UR36][R6.64], R26 ;  /* 0x0000001a06002986 */ /* 0x000fe2000c101524 */
[----:B------:R-:W-:Y:S01]  /*78c0*/  F2FP.F16.F32.PACK_AB R29, RZ, R29 ;  /* 0x0000001dff1d723e */ /* 0x000fe200000000ff */
[-C--:B------:R-:W-:Y:S01]  /*78d0*/  FMUL R38, R38, R155.reuse ;  /* 0x0000009b26267220 */ /* 0x080fe20000400000 */
[C---:B------:R-:W-:Y:S01]  /*78e0*/  ISETP.GT.AND P2, PT, R0.reuse, 0x8, P1 ;  /* 0x000000080000780c */ /* 0x040fe20000f44270 */
[----:B------:R-:W-:Y:S01]  /*78f0*/  @P4 STG.E.U16 desc[UR36][R6.64+0x2], R27 ;  /* 0x0000021b06004986 */ /* 0x000fe2000c101524 */
[----:B------:R-:W-:Y:S01]  /*7900*/  ISETP.GT.AND P1, PT, R3, 0x10, PT ;  /* 0x000000100300780c */ /* 0x000fe20003f24270 */
[-C--:B------:R-:W-:Y:S01]  /*7910*/  FMUL R39, R39, R155.reuse ;  /* 0x0000009b27277220 */ /* 0x080fe20000400000 */
[----:B------:R-:W-:Y:S01]  /*7920*/  F2FP.F16.F32.PACK_AB R30, RZ, R30 ;  /* 0x0000001eff1e723e */ /* 0x000fe200000000ff */
[----:B------:R-:W-:Y:S01]  /*7930*/  @P5 STG.E.U16 desc[UR36][R4.64+0x10], R28 ;  /* 0x0000101c04005986 */ /* 0x000fe2000c101524 */
[----:B------:R-:W-:Y:S01]  /*7940*/  ISETP.GT.AND P4, PT, R0, RZ, P1 ;  /* 0x000000ff0000720c */ /* 0x000fe20000f84270 */
[----:B------:R-:W-:Y:S01]  /*7950*/  FMUL R40, R40, R155 ;  /* 0x0000009b28287220 */ /* 0x000fe20000400000 */
[----:B------:R-:W-:Y:S01]  /*7960*/  F2FP.F16.F32.PACK_AB R31, RZ, R31 ;  /* 0x0000001fff1f723e */ /* 0x000fe200000000ff */
[----:B------:R-:W-:Y:S01]  /*7970*/  @P3 STG.E.U16 desc[UR36][R4.64+0x12], R29 ;  /* 0x0000121d04003986 */ /* 0x000fe2000c101524 */
[----:B------:R-:W-:Y:S01]  /*7980*/  ISETP.GT.AND P3, PT, R0, 0x8, P0 ;  /* 0x000000080000780c */ /* 0x000fe20000764270 */
[-C--:B------:R-:W-:Y:S01]  /*7990*/  FMUL R41, R41, R155.reuse ;  /* 0x0000009b29297220 */ /* 0x080fe20000400000 */
[----:B------:R-:W-:Y:S01]  /*79a0*/  ISETP.GT.AND P0, PT, R3, 0x11, PT ;  /* 0x000000110300780c */ /* 0x000fe20003f04270 */
[----:B------:R-:W-:Y:S01]  /*79b0*/  @P2 STG.E.U16 desc[UR36][R6.64+0x10], R30 ;  /* 0x0000101e06002986 */ /* 0x000fe2000c101524 */
[----:B------:R-:W-:Y:S01]  /*79c0*/  F2FP.F16.F32.PACK_AB R32, RZ, R32 ;  /* 0x00000020ff20723e */ /* 0x000fe200000000ff */
[-C--:B------:R-:W-:Y:S01]  /*79d0*/  FMUL R42, R42, R155.reuse ;  /* 0x0000009b2a2a7220 */ /* 0x080fe20000400000 */
[C---:B------:R-:W-:Y:S01]  /*79e0*/  ISETP.GT.AND P5, PT, R0.reuse, RZ, P0 ;  /* 0x000000ff0000720c */ /* 0x040fe200007a4270 */
[-C--:B------:R-:W-:Y:S01]  /*79f0*/  FMUL R43, R43, R155.reuse ;  /* 0x0000009b2b2b7220 */ /* 0x080fe20000400000 */
[----:B------:R-:W-:Y:S01]  /*7a00*/  ISETP.GT.AND P2, PT, R0, 0x8, P1 ;  /* 0x000000080000780c */ /* 0x000fe20000f44270 */
[-C--:B------:R-:W-:Y:S01]  /*7a10*/  FMUL R44, R44, R155.reuse ;  /* 0x0000009b2c2c7220 */ /* 0x080fe20000400000 */
[----:B------:R-:W-:Y:S01]  /*7a20*/  ISETP.GT.AND P1, PT, R3, 0x18, PT ;  /* 0x000000180300780c */ /* 0x000fe20003f24270 */
[----:B------:R-:W-:Y:S01]  /*7a30*/  FMUL R45, R45, R155 ;  /* 0x0000009b2d2d7220 */ /* 0x000fe20000400000 */
[----:B------:R-:W-:Y:S01]  /*7a40*/  F2FP.F16.F32.PACK_AB R33, RZ, R33 ;  /* 0x00000021ff21723e */ /* 0x000fe200000000ff */
[----:B------:R-:W-:Y:S01]  /*7a50*/  @P3 STG.E.U16 desc[UR36][R6.64+0x12], R31 ;  /* 0x0000121f06003986 */ /* 0x000fe2000c101524 */
[----:B------:R-:W-:Y:S01]  /*7a60*/  ISETP.GT.AND P3, PT, R0, 0x8, P0 ;  /* 0x000000080000780c */ /* 0x000fe20000764270 */
[-C--:B------:R-:W-:Y:S01]  /*7a70*/  FMUL R46, R46, R155.reuse ;  /* 0x0000009b2e2e7220 */ /* 0x080fe20000400000 */
[----:B------:R-:W-:Y:S01]  /*7a80*/  ISETP.GT.AND P0, PT, R3, 0x19, PT ;  /* 0x000000190300780c */ /* 0x000fe20003f04270 */
[----:B------:R-:W-:Y:S01]  /*7a90*/  @P4 STG.E.U16 desc[UR36][R4.64+0x20], R32 ;  /* 0x0000202004004986 */ /* 0x000fe2000c101524 */
[C---:B------:R-:W-:Y:S01]  /*7aa0*/  ISETP.GT.AND P4, PT, R0.reuse, RZ, P1 ;  /* 0x000000ff0000720c */ /* 0x040fe20000f84270 */
[-C--:B------:R-:W-:Y:S01]  /*7ab0*/  FMUL R47, R47, R155.reuse ;  /* 0x0000009b2f2f7220 */ /* 0x080fe20000400000 */
[----:B------:R-:W-:Y:S01]  /*7ac0*/  F2FP.F16.F32.PACK_AB R34, RZ, R34 ;  /* 0x00000022ff22723e */ /* 0x000fe200000000ff */
[----:B------:R-:W-:Y:S01]  /*7ad0*/  @P5 STG.E.U16 desc[UR36][R4.64+0x22], R33 ;  /* 0x0000222104005986 */ /* 0x000fe2000c101524 */
[----:B------:R-:W-:Y:S01]  /*7ae0*/  ISETP.GT.AND P5, PT, R0, RZ, P0 ;  /* 0x000000ff0000720c */ /* 0x000fe200007a4270 */
[----:B------:R-:W-:Y:S01]  /*7af0*/  FMUL R48, R48, R155 ;  /* 0x0000009b30307220 */ /* 0x000fe20000400000 */
[----:B------:R-:W-:Y:S01]  /*7b00*/  F2FP.F16.F32.PACK_AB R35, RZ, R35 ;  /* 0x00000023ff23723e */ /* 0x000fe200000000ff */
[----:B------:R-:W-:Y:S01]  /*7b10*/  @P2 STG.E.U16 desc[UR36][R6.64+0x20], R34 ;  /* 0x0000202206002986 */ /* 0x000fe2000c101524 */
[----:B------:R-:W-:Y:S01]  /*7b20*/  F2FP.F16.F32.PACK_AB R36, RZ, R36 ;  /* 0x00000024ff24723e */ /* 0x000fe200000000ff */
[-C--:B------:R-:W-:Y:S01]  /*7b30*/  FMUL R49, R49, R155.reuse ;  /* 0x0000009b31317220 */ /* 0x080fe20000400000 */
[----:B------:R-:W-:Y:S01]  /*7b40*/  ISETP.GT.AND P2, PT, R0, 0x8, P1 ;  /* 0x000000080000780c */ /* 0x000fe20000f44270 */
[----:B------:R-:W-:Y:S01]  /*7b50*/  @P3 STG.E.U16 desc[UR36][R6.64+0x22], R35 ;  /* 0x0000222306003986 */ /* 0x000fe2000c101524 */
[----:B------:R-:W-:Y:S01]  /*7b60*/  ISETP.GT.AND P1, PT, R3, 0x20, PT ;  /* 0x000000200300780c */ /* 0x000fe20003f24270 */
[----:B------:R-:W-:Y:S01]  /*7b70*/  FMUL R50, R50, R155 ;  /* 0x0000009b32327220 */ /* 0x000fe20000400000 */
[----:B------:R-:W-:Y:S01]  /*7b80*/  F2FP.F16.F32.PACK_AB R37, RZ, R37 ;  /* 0x00000025ff25723e */ /* 0x000fe200000000ff */
[----:B------:R-:W-:Y:S01]  /*7b90*/  @P4 STG.E.U16 desc[UR36][R4.64+0x30], R36 ;  /* 0x0000302404004986 */ /* 0x000fe2000c101524 */
[C---:B------:R-:W-:Y:S01]  /*7ba0*/  ISETP.GT.AND P3, PT, R0.reuse, 0x8, P0 ;  /* 0x000000080000780c */ /* 0x040fe20000764270 */
[-C--:B------:R-:W-:Y:S01]  /*7bb0*/  FMUL R51, R51, R155.reuse ;  /* 0x0000009b33337220 */ /* 0x080fe20000400000 */
[----:B------:R-:W-:Y:S01]  /*7bc0*/  ISETP.GT.AND P0, PT, R3, 0x21, PT ;  /* 0x000000210300780c */ /* 0x000fe20003f04270 */
[----:B------:R-:W-:Y:S01]  /*7bd0*/  @P5 STG.E.U16 desc[UR36][R4.64+0x32], R37 ;  /* 0x0000322504005986 */ /* 0x000fe2000c101524 */
[----:B------:R-:W-:Y:S01]  /*7be0*/  ISETP.GT.AND P4, PT, R0, RZ, P1 ;  /* 0x000000ff0000720c */ /* 0x000fe20000f84270 */
[-C--:B------:R-:W-:Y:S01]  /*7bf0*/  FMUL R52, R52, R155.reuse ;  /* 0x0000009b34347220 */ /* 0x080fe20000400000 */
[----:B------:R-:W-:Y:S01]  /*7c00*/  F2FP.F16.F32.PACK_AB R38, RZ, R38 ;  /* 0x00000026ff26723e */ /* 0x000fe200000000ff */
[-C--:B------:R-:W-:Y:S01]  /*7c10*/  FMUL R53, R53, R155.reuse ;  /* 0x0000009b35357220 */ /* 0x080fe20000400000 */
        /* <DEDUP_REMOVED lines=325> */
[----:B------:R-:W-:Y:S01]  /*9070*/  FMUL R151, R151, R155 ;  /* 0x0000009b97977220 */ /* 0x000fe20000400000 */
[----:B------:R-:W-:Y:S01]  /*9080*/  ISETP.GT.AND P2, PT, R0, 0x8, P1 ;  /* 0x000000080000780c */ /* 0x000fe20000f44270 */
[----:B------:R-:W-:Y:S01]  /*9090*/  @P3 STG.E.U16 desc[UR36][R6.64+0x132], R103 ;  /* 0x0001326706003986 */ /* 0x000fe2000c101524 */
[----:B------:R-:W-:-:S02]  /*90a0*/  ISETP.GT.AND P1, PT, R3, 0xa8, PT ;  /* 0x000000a80300780c */ /* 0x000fc40003f24270 */
[----:B------:R-:W-:Y:S01]  /*90b0*/  F2FP.F16.F32.PACK_AB R105, RZ, R105 ;  /* 0x00000069ff69723e */ /* 0x000fe200000000ff */
[----:B------:R-:W-:Y:S01]  /*90c0*/  @P4 STG.E.U16 desc[UR36][R4.64+0x140], R104 ;  /* 0x0001406804004986 */ /* 0x000fe2000c101524 */
[C---:B------:R-:W-:Y:S02]  /*90d0*/  ISETP.GT.AND P3, PT, R0.reuse, 0x8, P0 ;  /* 0x000000080000780c */ /* 0x040fe40000764270 */
[----:B------:R-:W-:Y:S01]  /*90e0*/  ISETP.GT.AND P0, PT, R3, 0xa9, PT ;  /* 0x000000a90300780c */ /* 0x000fe20003f04270 */
[----:B------:R-:W-:Y:S01]  /*90f0*/  @P5 STG.E.U16 desc[UR36][R4.64+0x142], R105 ;  /* 0x0001426904005986 */ /* 0x000fe2000c101524 */
[C---:B------:R-:W-:Y:S02]  /*9100*/  ISETP.GT.AND P4, PT, R0.reuse, RZ, P1 ;  /* 0x000000ff0000720c */ /* 0x040fe40000f84270 */
[----:B------:R-:W-:Y:S02]  /*9110*/  F2FP.F16.F32.PACK_AB R106, RZ, R106 ;  /* 0x0000006aff6a723e */ /* 0x000fe400000000ff */
[----:B------:R-:W-:-:S02]  /*9120*/  ISETP.GT.AND P5, PT, R0, RZ, P0 ;  /* 0x000000ff0000720c */ /* 0x000fc400007a4270 */
[----:B------:R-:W-:Y:S01]  /*9130*/  F2FP.F16.F32.PACK_AB R107, RZ, R107 ;  /* 0x0000006bff6b723e */ /* 0x000fe200000000ff */
[----:B------:R-:W-:Y:S01]  /*9140*/  @P2 STG.E.U16 desc[UR36][R6.64+0x140], R106 ;  /* 0x0001406a06002986 */ /* 0x000fe2000c101524 */
[----:B------:R-:W-:Y:S02]  /*9150*/  F2FP.F16.F32.PACK_AB R108, RZ, R108 ;  /* 0x0000006cff6c723e */ /* 0x000fe400000000ff */
[C---:B------:R-:W-:Y:S01]  /*9160*/  ISETP.GT.AND P2, PT, R0.reuse, 0x8, P1 ;  /* 0x000000080000780c */ /* 0x040fe20000f44270 */
[----:B------:R-:W-:Y:S01]  /*9170*/  @P3 STG.E.U16 desc[UR36][R6.64+0x142], R107 ;  /* 0x0001426b06003986 */ /* 0x000fe2000c101524 */
[----:B------:R-:W-:Y:S02]  /*9180*/  ISETP.GT.AND P1, PT, R3, 0xb0, PT ;  /* 0x000000b00300780c */ /* 0x000fe40003f24270 */
[----:B------:R-:W-:Y:S01]  /*9190*/  F2FP.F16.F32.PACK_AB R109, RZ, R109 ;  /* 0x0000006dff6d723e */ /* 0x000fe200000000ff */
[----:B------:R-:W-:Y:S01]  /*91a0*/  @P4 STG.E.U16 desc[UR36][R4.64+0x150], R108 ;  /* 0x0001506c04004986 */ /* 0x000fe2000c101524 */
[----:B------:R-:W-:-:S02]  /*91b0*/  ISETP.GT.AND P3, PT, R0, 0x8, P0 ;  /* 0x000000080000780c */ /* 0x000fc40000764270 */
[----:B------:R-:W-:Y:S01]  /*91c0*/  ISETP.GT.AND P0, PT, R3, 0xb1, PT ;  /* 0x000000b10300780c */ /* 0x000fe20003f04270 */
[----:B------:R-:W-:Y:S01]  /*91d0*/  @P5 STG.E.U16 desc[UR36][R4.64+0x152], R109 ;  /* 0x0001526d04005986 */ /* 0x000fe2000c101524 */
[C---:B------:R-:W-:Y:S02]  /*91e0*/  ISETP.GT.AND P4, PT, R0.reuse, RZ, P1 ;  /* 0x000000ff0000720c */ /* 0x040fe40000f84270 */
[----:B------:R-:W-:Y:S02]  /*91f0*/  F2FP.F16.F32.PACK_AB R110, RZ, R110 ;  /* 0x0000006eff6e723e */ /* 0x000fe400000000ff */
[----:B------:R-:W-:Y:S02]  /*9200*/  ISETP.GT.AND P5, PT, R0, RZ, P0 ;  /* 0x000000ff0000720c */ /* 0x000fe400007a4270 */
[----:B------:R-:W-:Y:S01]  /*9210*/  F2FP.F16.F32.PACK_AB R111, RZ, R111 ;  /* 0x0000006fff6f723e */ /* 0x000fe200000000ff */
[----:B------:R-:W-:Y:S01]  /*9220*/  @P2 STG.E.U16 desc[UR36][R6.64+0x150], R110 ;  /* 0x0001506e06002986 */ /* 0x000fe2000c101524 */
[----:B------:R-:W-:-:S02]  /*9230*/  F2FP.F16.F32.PACK_AB R112, RZ, R112 ;  /* 0x00000070ff70723e */ /* 0x000fc400000000ff */
[C---:B------:R-:W-:Y:S01]  /*9240*/  ISETP.GT.AND P2, PT, R0.reuse, 0x8, P1 ;  /* 0x000000080000780c */ /* 0x040fe20000f44270 */
[----:B------:R-:W-:Y:S01]  /*9250*/  @P3 STG.E.U16 desc[UR36][R6.64+0x152], R111 ;  /* 0x0001526f06003986 */ /* 0x000fe2000c101524 */
[C---:B------:R-:W-:Y:S02]  /*9260*/  ISETP.GT.AND P1, PT, R3.reuse, 0xb8, PT ;  /* 0x000000b80300780c */ /* 0x040fe40003f24270 */
[----:B------:R-:W-:Y:S01]  /*9270*/  F2FP.F16.F32.PACK_AB R113, RZ, R113 ;  /* 0x00000071ff71723e */ /* 0x000fe200000000ff */
[----:B------:R-:W-:Y:S01]  /*9280*/  @P4 STG.E.U16 desc[UR36][R4.64+0x160], R112 ;  /* 0x0001607004004986 */ /* 0x000fe2000c101524 */
[C---:B------:R-:W-:Y:S02]  /*9290*/  ISETP.GT.AND P3, PT, R0.reuse, 0x8, P0 ;  /* 0x000000080000780c */ /* 0x040fe40000764270 */
[----:B------:R-:W-:Y:S01]  /*92a0*/  ISETP.GT.AND P0, PT, R3, 0xb9, PT ;  /* 0x000000b90300780c */ /* 0x000fe20003f04270 */
[----:B------:R-:W-:Y:S01]  /*92b0*/  @P5 STG.E.U16 desc[UR36][R4.64+0x162], R113 ;  /* 0x0001627104005986 */ /* 0x000fe2000c101524 */
[----:B------:R-:W-:-:S02]  /*92c0*/  ISETP.GT.AND P4, PT, R0, RZ, P1 ;  /* 0x000000ff0000720c */ /* 0x000fc40000f84270 */
[----:B------:R-:W-:Y:S02]  /*92d0*/  F2FP.F16.F32.PACK_AB R114, RZ, R114 ;  /* 0x00000072ff72723e */ /* 0x000fe400000000ff */
[C---:B------:R-:W-:Y:S02]  /*92e0*/  ISETP.GT.AND P5, PT, R0.reuse, RZ, P0 ;  /* 0x000000ff0000720c */ /* 0x040fe400007a4270 */
[----:B------:R-:W-:Y:S01]  /*92f0*/  F2FP.F16.F32.PACK_AB R115, RZ, R115 ;  /* 0x00000073ff73723e */ /* 0x000fe200000000ff */
[----:B------:R-:W-:Y:S01]  /*9300*/  @P2 STG.E.U16 desc[UR36][R6.64+0x160], R114 ;  /* 0x0001607206002986 */ /* 0x000fe2000c101524 */
[----:B------:R-:W-:Y:S02]  /*9310*/  F2FP.F16.F32.PACK_AB R116, RZ, R116 ;  /* 0x00000074ff74723e */ /* 0x000fe400000000ff */
        /* <DEDUP_REMOVED lines=65> */
[----:B------:R-:W-:Y:S02]  /*9730*/  ISETP.GT.AND P5, PT, R0, RZ, P0 ;  /* 0x000000ff0000720c */ /* 0x000fe400007a4270 */
[----:B------:R-:W-:Y:S02]  /*9740*/  F2FP.F16.F32.PACK_AB R134, RZ, R134 ;  /* 0x00000086ff86723e */ /* 0x000fe400000000ff */
[----:B------:R-:W-:Y:S02]  /*9750*/  F2FP.F16.F32.PACK_AB R135, RZ, R135 ;  /* 0x00000087ff87723e */ /* 0x000fe400000000ff */
[----:B------:R-:W-:Y:S01]  /*9760*/  F2FP.F16.F32.PACK_AB R136, RZ, R136 ;  /* 0x00000088ff88723e */ /* 0x000fe200000000ff */
[----:B------:R-:W-:Y:S01]  /*9770*/  @P2 STG.E.U16 desc[UR36][R6.64+0x1b0], R134 ;  /* 0x0001b08606002986 */ /* 0x000fe2000c101524 */
[----:B------:R-:W-:-:S02]  /*9780*/  F2FP.F16.F32.PACK_AB R137, RZ, R137 ;  /* 0x00000089ff89723e */ /* 0x000fc400000000ff */
[C---:B------:R-:W-:Y:S01]  /*9790*/  ISETP.GT.AND P1, PT, R0.reuse, 0x8, P1 ;  /* 0x000000080000780c */ /* 0x040fe20000f24270 */
[----:B------:R-:W-:Y:S01]  /*97a0*/  @P3 STG.E.U16 desc[UR36][R6.64+0x1b2], R135 ;  /* 0x0001b28706003986 */ /* 0x000fe2000c101524 */
[C---:B------:R-:W-:Y:S02]  /*97b0*/  ISETP.GT.AND P2, PT, R0.reuse, 0x8, P0 ;  /* 0x000000080000780c */ /* 0x040fe40000744270 */
[C---:B------:R-:W-:Y:S01]  /*97c0*/  ISETP.GT.AND P0, PT, R3.reuse, 0xe9, PT ;  /* 0x000000e90300780c */ /* 0x040fe20003f04270 */
[----:B------:R-:W-:Y:S01]  /*97d0*/  @P4 STG.E.U16 desc[UR36][R4.64+0x1c0], R136 ;  /* 0x0001c08804004986 */ /* 0x000fe2000c101524 */
[----:B------:R-:W-:Y:S02]  /*97e0*/  ISETP.GT.AND P4, PT, R3, 0xe8, PT ;  /* 0x000000e80300780c */ /* 0x000fe40003f84270 */
[----:B------:R-:W-:Y:S01]  /*97f0*/  F2FP.F16.F32.PACK_AB R138, RZ, R138 ;  /* 0x0000008aff8a723e */ /* 0x000fe200000000ff */
[----:B------:R-:W-:Y:S01]  /*9800*/  @P5 STG.E.U16 desc[UR36][R4.64+0x1c2], R137 ;  /* 0x0001c28904005986 */ /* 0x000fe2000c101524 */
[----:B------:R-:W-:-:S02]  /*9810*/  ISETP.GT.AND P5, PT, R0, RZ, P4 ;  /* 0x000000ff0000720c */ /* 0x000fc400027a4270 */
[----:B------:R-:W-:Y:S01]  /*9820*/  F2FP.F16.F32.PACK_AB R139, RZ, R139 ;  /* 0x0000008bff8b723e */ /* 0x000fe200000000ff */
[----:B------:R-:W-:Y:S01]  /*9830*/  @P1 STG.E.U16 desc[UR36][R6.64+0x1c0], R138 ;  /* 0x0001c08a06001986 */ /* 0x000fe2000c101524 */
[----:B------:R-:W-:Y:S02]  /*9840*/  F2FP.F16.F32.PACK_AB R140, RZ, R140 ;  /* 0x0000008cff8c723e */ /* 0x000fe400000000ff */
[C---:B------:R-:W-:Y:S01]  /*9850*/  ISETP.GT.AND P3, PT, R0.reuse, RZ, P0 ;  /* 0x000000ff0000720c */ /* 0x040fe20000764270 */
[----:B------:R-:W-:Y:S01]  /*9860*/  @P2 STG.E.U16 desc[UR36][R6.64+0x1c2], R139 ;  /* 0x0001c28b06002986 */ /* 0x000fe2000c101524 */
[C---:B------:R-:W-:Y:S02]  /*9870*/  ISETP.GT.AND P4, PT, R0.reuse, 0x8, P4 ;  /* 0x000000080000780c */ /* 0x040fe40002784270 */
[----:B------:R-:W-:Y:S02]  /*9880*/  F2FP.F16.F32.PACK_AB R141, RZ, R141 ;  /* 0x0000008dff8d723e */ /* 0x000fe400000000ff */
[----:B------:R-:W-:Y:S01]  /*9890*/  F2FP.F16.F32.PACK_AB R142, RZ, R142 ;  /* 0x0000008eff8e723e */ /* 0x000fe200000000ff */
[----:B------:R-:W-:Y:S01]  /*98a0*/  @P5 STG.E.U16 desc[UR36][R4.64+0x1d0], R140 ;  /* 0x0001d08c04005986 */ /* 0x000fe2000c101524 */
[----:B------:R-:W-:-:S02]  /*98b0*/  ISETP.GT.AND P5, PT, R0, 0x8, P0 ;  /* 0x000000080000780c */ /* 0x000fc400007a4270 */
[----:B------:R-:W-:Y:S02]  /*98c0*/  F2FP.F16.F32.PACK_AB R143, RZ, R143 ;  /* 0x0000008fff8f723e */ /* 0x000fe400000000ff */
[C---:B------:R-:W-:Y:S01]  /*98d0*/  ISETP.GT.AND P0, PT, R3.reuse, 0xf1, PT ;  /* 0x000000f10300780c */ /* 0x040fe20003f04270 */
[----:B------:R-:W-:Y:S01]  /*98e0*/  @P3 STG.E.U16 desc[UR36][R4.64+0x1d2], R141 ;  /* 0x0001d28d04003986 */ /* 0x000fe2000c101524 */
[----:B------:R-:W-:Y:S02]  /*98f0*/  ISETP.GT.AND P3, PT, R3, 0xf0, PT ;  /* 0x000000f00300780c */ /* 0x000fe40003f64270 */
[----:B------:R-:W-:Y:S01]  /*9900*/  F2FP.F16.F32.PACK_AB R144, RZ, R144 ;  /* 0x00000090ff90723e */ /* 0x000fe200000000ff */
[----:B------:R-:W-:Y:S01]  /*9910*/  @P4 STG.E.U16 desc[UR36][R6.64+0x1d0], R142 ;  /* 0x0001d08e06004986 */ /* 0x000fe2000c101524 */
[C---:B------:R-:W-:Y:S02]  /*9920*/  ISETP.GT.AND P4, PT, R0.reuse, RZ, P3 ;  /* 0x000000ff0000720c */ /* 0x040fe40001f84270 */
[----:B------:R-:W-:Y:S01]  /*9930*/  F2FP.F16.F32.PACK_AB R145, RZ, R145 ;  /* 0x00000091ff91723e */ /* 0x000fe200000000ff */
[----:B------:R-:W-:Y:S01]  /*9940*/  @P5 STG.E.U16 desc[UR36][R6.64+0x1d2], R143 ;  /* 0x0001d28f06005986 */ /* 0x000fe2000c101524 */
[----:B------:R-:W-:-:S02]  /*9950*/  ISETP.GT.AND P5, PT, R0, RZ, P0 ;  /* 0x000000ff0000720c */ /* 0x000fc400007a4270 */
[C---:B------:R-:W-:Y:S02]  /*9960*/  ISETP.GT.AND P2, PT, R3.reuse, 0xf8, PT ;  /* 0x000000f80300780c */ /* 0x040fe40003f44270 */
[----:B------:R-:W-:Y:S02]  /*9970*/  ISETP.GT.AND P1, PT, R3, 0xf9, PT ;  /* 0x000000f90300780c */ /* 0x000fe40003f24270 */
[C---:B------:R-:W-:Y:S02]  /*9980*/  ISETP.GT.AND P3, PT, R0.reuse, 0x8, P3 ;  /* 0x000000080000780c */ /* 0x040fe40001f64270 */
[C---:B------:R-:W-:Y:S01]  /*9990*/  ISETP.GT.AND P0, PT, R0.reuse, 0x8, P0 ;  /* 0x000000080000780c */ /* 0x040fe20000704270 */
[----:B------:R-:W-:Y:S01]  /*99a0*/  @P4 STG.E.U16 desc[UR36][R4.64+0x1e0], R144 ;  /* 0x0001e09004004986 */ /* 0x000fe2000c101524 */
[C---:B------:R-:W-:Y:S02]  /*99b0*/  ISETP.GT.AND P4, PT, R0.reuse, RZ, P1 ;  /* 0x000000ff0000720c */ /* 0x040fe40000f84270 */
[----:B------:R-:W-:Y:S01]  /*99c0*/  F2FP.F16.F32.PACK_AB R146, RZ, R146 ;  /* 0x00000092ff92723e */ /* 0x000fe200000000ff */
[----:B------:R-:W-:Y:S01]  /*99d0*/  @P5 STG.E.U16 desc[UR36][R4.64+0x1e2], R145 ;  /* 0x0001e29104005986 */ /* 0x000fe2000c101524 */
[----:B------:R-:W-:-:S02]  /*99e0*/  ISETP.GT.AND P5, PT, R0, RZ, P2 ;  /* 0x000000ff0000720c */ /* 0x000fc400017a4270 */
[C---:B------:R-:W-:Y:S02]  /*99f0*/  ISETP.GT.AND P2, PT, R0.reuse, 0x8, P2 ;  /* 0x000000080000780c */ /* 0x040fe40001744270 */
[----:B------:R-:W-:Y:S01]  /*9a00*/  F2FP.F16.F32.PACK_AB R147, RZ, R147 ;  /* 0x00000093ff93723e */ /* 0x000fe200000000ff */
[----:B------:R-:W-:Y:S01]  /*9a10*/  @P3 STG.E.U16 desc[UR36][R6.64+0x1e0], R146 ;  /* 0x0001e09206003986 */ /* 0x000fe2000c101524 */
[----:B------:R-:W-:Y:S02]  /*9a20*/  ISETP.GT.AND P1, PT, R0, 0x8, P1 ;  /* 0x000000080000780c */ /* 0x000fe40000f24270 */
[----:B------:R-:W-:Y:S01]  /*9a30*/  F2FP.F16.F32.PACK_AB R148, RZ, R148 ;  /* 0x00000094ff94723e */ /* 0x000fe200000000ff */
[----:B------:R-:W-:Y:S01]  /*9a40*/  @P0 STG.E.U16 desc[UR36][R6.64+0x1e2], R147 ;  /* 0x0001e29306000986 */ /* 0x000fe2000c101524 */
[----:B------:R-:W-:Y:S02]  /*9a50*/  F2FP.F16.F32.PACK_AB R149, RZ, R149 ;  /* 0x00000095ff95723e */ /* 0x000fe400000000ff */
[----:B------:R-:W-:Y:S01]  /*9a60*/  F2FP.F16.F32.PACK_AB R150, RZ, R150 ;  /* 0x00000096ff96723e */ /* 0x000fe200000000ff */
[----:B------:R-:W-:Y:S01]  /*9a70*/  @P5 STG.E.U16 desc[UR36][R4.64+0x1f0], R148 ;  /* 0x0001f09404005986 */ /* 0x000fe2000c101524 */
[----:B------:R-:W-:-:S03]  /*9a80*/  F2FP.F16.F32.PACK_AB R151, RZ, R151 ;  /* 0x00000097ff97723e */ /* 0x000fc600000000ff */
[----:B------:R0:W-:Y:S02]  /*9a90*/  @P4 STG.E.U16 desc[UR36][R4.64+0x1f2], R149 ;  /* 0x0001f29504004986 */ /* 0x0001e4000c101524 */
[----:B0-----:R-:W-:Y:S02]  /*9aa0*/  @P2 IMAD.MOV.U32 R4, RZ, RZ, R6 ;  /* 0x000000ffff042224 */ /* 0x001fe400078e0006 */
[----:B------:R-:W-:-:S05]  /*9ab0*/  @P2 IMAD.MOV.U32 R5, RZ, RZ, R7 ;  /* 0x000000ffff052224 */ /* 0x000fca00078e0007 */
[----:B------:R0:W-:Y:S04]  /*9ac0*/  @P2 STG.E.U16 desc[UR36][R4.64+0x1f0], R150 ;  /* 0x0001f09604002986 */ /* 0x0001e8000c101524 */
[----:B------:R0:W-:Y:S02]  /*9ad0*/  @P1 STG.E.U16 desc[UR36][R6.64+0x1f2], R151 ;  /* 0x0001f29706001986 */ /* 0x0001e4000c101524 */
.L_x_289:
[----:B------:R-:W-:Y:S05]  /*9ae0*/  BSYNC B0 ;  /* 0x0000000000007941 */ /* 0x000fea0003800000 */
.L_x_35:
[----:B------:R-:W-:Y:S01]  /*9af0*/  ULDC UR4, c[0x0][0xc] ;  /* 0x0000030000047ab9 */ /* 0x000fe20000000800 */
[----:B------:R-:W-:Y:S01]  /*9b00*/  ULDC UR5, c[0x0][0x10] ;  /* 0x0000040000057ab9 */ /* 0x000fe20000000800 */
[----:B0-----:R-:W0:Y:S01]  /*9b10*/  LDC R3, c[0x0][0x14] ;  /* 0x00000500ff037b82 */ /* 0x001e220000000800 */
[----:B------:R-:W-:Y:S01]  /*9b20*/  UIMAD.WIDE.U32 UR4, UR4, UR5, URZ ;  /* 0x00000005040472a5 */ /* 0x000fe2000f8e003f */
[----:B------:R-:W-:Y:S01]  /*9b30*/  PRMT R0, RZ, 0x7610, R0 ;  /* 0x00007610ff007816 */ /* 0x000fe20000000000 */
[----:B------:R-:W-:Y:S02]  /*9b40*/  IMAD.MOV.U32 R153, RZ, RZ, -0x1 ;  /* 0xffffffffff997424 */ /* 0x000fe400078e00ff */
[----:B------:R-:W-:Y:S02]  /*9b50*/  IMAD.MOV.U32 R23, RZ, RZ, -0x1 ;  /* 0xffffffffff177424 */ /* 0x000fe400078e00ff */
[----:B0-----:R-:W-:-:S04]  /*9b60*/  IMAD.WIDE.U32 R16, R3, UR4, R16 ;  /* 0x0000000403107c25 */ /* 0x001fc8000f8e0010 */
[----:B------:R-:W-:Y:S01]  /*9b70*/  IMAD R3, R3, UR5, RZ ;  /* 0x0000000503037c24 */ /* 0x000fe2000f8e02ff */
[----:B------:R-:W-:Y:S02]  /*9b80*/  ULDC.64 UR4, c[0x0][0x650] ;  /* 0x0001940000047ab9 */ /* 0x000fe40000000a00 */
[----:B------:R-:W-:Y:S01]  /*9b90*/  ISETP.GE.U32.AND P0, PT, R16, UR4, PT ;  /* 0x0000000410007c0c */ /* 0x000fe2000bf06070 */
[----:B------:R-:W-:-:S05]  /*9ba0*/  IMAD.IADD R17, R17, 0x1, R3 ;  /* 0x0000000111117824 */ /* 0x000fca00078e0203 */
[----:B------:R-:W-:-:S13]  /*9bb0*/  ISETP.GE.U32.AND.EX P0, PT, R17, UR5, PT, P0 ;  /* 0x0000000511007c0c */ /* 0x000fda000bf06100 */
[----:B------:R-:W-:Y:S05]  /*9bc0*/  @P0 BRA `(.L_x_290) ;  /* 0x0000000400640947 */ /* 0x000fea0003800000 */
[----:B------:R-:W0:Y:S01]  /*9bd0*/  S2R R12, SR_CTAID.X ;  /* 0x00000000000c7919 */ /* 0x000e220000002500 */
[----:B------:R-:W0:Y:S01]  /*9be0*/  LDC.64 R10, c[0x0][0x628] ;  /* 0x00018a00ff0a7b82 */ /* 0x000e220000000a00 */
[----:B------:R-:W-:Y:S01]  /*9bf0*/  ULDC UR4, c[0x0][0x150] ;  /* 0x0000540000047ab9 */ /* 0x000fe20000000800 */
[----:B-1234-:R-:W-:Y:S01]  /*9c00*/  IMAD.MOV.U32 R8, RZ, RZ, R16 ;  /* 0x000000ffff087224 */ /* 0x01efe200078e0010 */
[----:B-----5:R-:W1:Y:S01]  /*9c10*/  S2R R24, SR_CTAID.Y ;  /* 0x0000000000187919 */ /* 0x020e620000002600 */
[----:B------:R-:W-:-:S04]  /*9c20*/  IMAD.MOV.U32 R9, RZ, RZ, R17 ;  /* 0x000000ffff097224 */ /* 0x000fc800078e0011 */
[----:B------:R-:W2:Y:S08]  /*9c30*/  LDC R21, c[0x0][0x144] ;  /* 0x00005100ff157b82 */ /* 0x000eb00000000800 */
[----:B------:R-:W3:Y:S08]  /*9c40*/  LDC R0, c[0x0][0x630] ;  /* 0x00018c00ff007b82 */ /* 0x000ef00000000800 */
[----:B------:R-:W4:Y:S01]  /*9c50*/  LDC.64 R14, c[0x0][0x620] ;  /* 0x00018800ff0e7b82 */ /* 0x000f220000000a00 */
[----:B0-----:R-:W-:-:S04]  /*9c60*/  ISETP.NE.U32.AND P0, PT, R10, RZ, PT ;  /* 0x000000ff0a00720c */ /* 0x001fc80003f05070 */
[----:B------:R-:W-:Y:S02]  /*9c70*/  ISETP.NE.AND.EX P0, PT, R11, RZ, PT, P0 ;  /* 0x000000ff0b00720c */ /* 0x000fe40003f05300 */
[----:B------:R-:W-:-:S05]  /*9c80*/  I2FP.F32.U32 R3, R12 ;  /* 0x0000000c00037245 */ /* 0x000fca0000201000 */
[----:B------:R-:W-:-:S04]  /*9c90*/  FMUL R3, R3, UR4 ;  /* 0x0000000403037c20 */ /* 0x000fc80008400000 */
[----:B------:R0:W0:Y:S02]  /*9ca0*/  F2I.U32.TRUNC.NTZ R20, R3 ;  /* 0x0000000300147305 */ /* 0x000024000020f000 */
[----:B-123--:R-:W-:Y:S05]  /*9cb0*/  @!P0 BRA `(.L_x_291) ;  /* 0x0000000000288947 */ /* 0x00efea0003800000 */
[----:B0-----:R-:W0:Y:S02]  /*9cc0*/  LDC R3, c[0x0][0x634] ;  /* 0x00018d00ff037b82 */ /* 0x001e240000000800 */
        /* <DEDUP_REMOVED lines=9> */
.L_x_291:
[----:B------:R-:W1:Y:S01]  /*9d60*/  LDC.64 R28, c[0x0][0x640] ;  /* 0x00019000ff1c7b82 */ /* 0x000e620000000a00 */
[-CC-:B------:R-:W-:Y:S01]  /*9d70*/  SHF.R.U64 R23, R8, R0.reuse, R9.reuse ;  /* 0x0000000008177219 */ /* 0x180fe20000001209 */
[----:B0-----:R-:W-:Y:S01]  /*9d80*/  IMAD.MOV R20, RZ, RZ, -R20 ;  /* 0x000000ffff147224 */ /* 0x001fe200078e0a14 */
[----:B------:R-:W-:Y:S01]  /*9d90*/  SHF.R.U32.HI R0, RZ, R0, R9 ;  /* 0x00000000ff007219 */ /* 0x000fe20000011609 */
[----:B------:R-:W-:Y:S01]  /*9da0*/  ULDC UR4, c[0x0][0x154] ;  /* 0x0000550000047ab9 */ /* 0x000fe20000000800 */
[----:B------:R-:W-:Y:S01]  /*9db0*/  IADD3 R3, P0, RZ, -R23, RZ ;  /* 0x80000017ff037210 */ /* 0x000fe20007f1e0ff */
[----:B------:R-:W-:Y:S02]  /*9dc0*/  IMAD R21, R21, R20, R12 ;  /* 0x0000001415157224 */ /* 0x000fe400078e020c */
[----:B------:R-:W0:Y:S01]  /*9dd0*/  LDC R6, c[0x0][0x618] ;  /* 0x00018600ff067b82 */ /* 0x000e220000000800 */
[----:B------:R-:W-:Y:S02]  /*9de0*/  IMAD.MOV.U32 R7, RZ, RZ, 0x1 ;  /* 0x00000001ff077424 */ /* 0x000fe400078e00ff */
[----:B------:R-:W-:-:S04]  /*9df0*/  IMAD.X R5, RZ, RZ, ~R0, P0 ;  /* 0x000000ffff057224 */ /* 0x000fc800000e0e00 */
[-C--:B----4-:R-:W-:Y:S01]  /*9e00*/  IMAD R0, R5, R14.reuse, RZ ;  /* 0x0000000e05007224 */ /* 0x090fe200078e02ff */
[----:B------:R-:W2:Y:S01]  /*9e10*/  LDC R8, c[0x0][0x608] ;  /* 0x00018200ff087b82 */ /* 0x000ea20000000800 */
[----:B------:R-:W-:-:S04]  /*9e20*/  IMAD.WIDE.U32 R4, R3, R14, R16 ;  /* 0x0000000e03047225 */ /* 0x000fc800078e0010 */
[----:B------:R-:W-:Y:S01]  /*9e30*/  IMAD R3, R3, R15, R0 ;  /* 0x0000000f03037224 */ /* 0x000fe200078e0200 */
[----:B------:R-:W-:Y:S02]  /*9e40*/  I2FP.F32.U32 R0, R24 ;  /* 0x0000001800007245 */ /* 0x000fe40000201000 */
[----:B------:R-:W3:Y:S01]  /*9e50*/  LDC R26, c[0x0][0x658] ;  /* 0x00019600ff1a7b82 */ /* 0x000ee20000000800 */
[----:B------:R-:W-:Y:S01]  /*9e60*/  IMAD.IADD R3, R5, 0x1, R3 ;  /* 0x0000000105037824 */ /* 0x000fe200078e0203 */
[----:B-1----:R-:W-:Y:S01]  /*9e70*/  ISETP.NE.U32.AND P0, PT, R28, RZ, PT ;  /* 0x000000ff1c00720c */ /* 0x002fe20003f05070 */
[----:B------:R-:W-:Y:S01]  /*9e80*/  FMUL R0, R0, UR4 ;  /* 0x0000000400007c20 */ /* 0x000fe20008400000 */
[----:B------:R-:W-:Y:S02]  /*9e90*/  IMAD.MOV.U32 R5, RZ, RZ, -0x1 ;  /* 0xffffffffff057424 */ /* 0x000fe400078e00ff */
[----:B------:R-:W-:Y:S01]  /*9ea0*/  ISETP.NE.AND.EX P0, PT, R29, RZ, PT, P0 ;  /* 0x000000ff1d00720c */ /* 0x000fe20003f05300 */
[----:B------:R1:W4:Y:S01]  /*9eb0*/  F2I.U32.TRUNC.NTZ R13, R0 ;  /* 0x00000000000d7305 */ /* 0x000322000020f000 */
[----:B------:R-:W1:Y:S01]  /*9ec0*/  LDC R15, c[0x0][0x148] ;  /* 0x00005200ff0f7b82 */ /* 0x000e620000000800 */
[----:B0-----:R-:W-:-:S02]  /*9ed0*/  SHF.R.U64 R12, R4, R6, R3 ;  /* 0x00000006040c7219 */ /* 0x001fc40000001203 */
[----:B------:R-:W-:-:S05]  /*9ee0*/  SHF.R.U32.HI R3, RZ, R6, R3 ;  /* 0x00000006ff037219 */ /* 0x000fca0000011603 */
[----:B------:R-:W0:Y:S01]  /*9ef0*/  LDC R20, c[0x0][0x600] ;  /* 0x00018000ff147b82 */ /* 0x000e220000000800 */
[-CC-:B--2---:R-:W-:Y:S02]  /*9f00*/  SHF.R.U64 R10, R12, R8.reuse, R3.reuse ;  /* 0x000000080c0a7219 */ /* 0x184fe40000001203 */
[----:B------:R-:W-:-:S05]  /*9f10*/  SHF.R.U32.HI R3, RZ, R8, R3 ;  /* 0x00000008ff037219 */ /* 0x000fca0000011603 */
[----:B------:R-:W2:Y:S01]  /*9f20*/  LDC R27, c[0x0][0x648] ;  /* 0x00019200ff1b7b82 */ /* 0x000ea20000000800 */
[-C--:B---3--:R-:W-:Y:S02]  /*9f30*/  SHF.L.U32 R4, R5, R26.reuse, RZ ;  /* 0x0000001a05047219 */ /* 0x088fe400000006ff */
[--C-:B------:R-:W-:Y:S02]  /*9f40*/  SHF.R.U64 R14, R10, R26, R3.reuse ;  /* 0x0000001a0a0e7219 */ /* 0x100fe40000001203 */
[----:B------:R-:W-:Y:S02]  /*9f50*/  LOP3.LUT R25, RZ, R4, RZ, 0x33, !PT ;  /* 0x00000004ff197212 */ /* 0x000fe400078e33ff */
[-C--:B------:R-:W-:Y:S01]  /*9f60*/  SHF.R.U32.HI R5, RZ, R26.reuse, R3 ;  /* 0x0000001aff057219 */ /* 0x080fe20000011603 */
[----:B------:R-:W3:Y:S01]  /*9f70*/  LDC R30, c[0x0][0x638] ;  /* 0x00018e00ff1e7b82 */ /* 0x000ee20000000800 */
[----:B------:R-:W-:Y:S01]  /*9f80*/  SHF.L.U32 R154, R7, R26, RZ ;  /* 0x0000001a079a7219 */ /* 0x000fe200000006ff */
[----:B------:R-:W-:-:S06]  /*9f90*/  IMAD.MOV.U32 R4, RZ, RZ, R14 ;  /* 0x000000ffff047224 */ /* 0x000fcc00078e000e */
[----:B------:R-:W0:Y:S01]  /*9fa0*/  LDC R31, c[0x0][0x610] ;  /* 0x00018400ff1f7b82 */ /* 0x000e220000000800 */
[----:B----4-:R-:W-:Y:S05]  /*9fb0*/  @!P0 BRA `(.L_x_292) ;  /* 0x0000000000288947 */ /* 0x010fea0003800000 */
        /* <DEDUP_REMOVED lines=10> */
.L_x_292:
[----:B------:R-:W-:Y:S01]  /*a060*/  ISETP.NE.AND P0, PT, R2, 0x1, PT ;  /* 0x000000010200780c */ /* 0x000fe20003f05270 */
[----:B0-----:R-:W-:Y:S01]  /*a070*/  VIADD R7, R20, 0xffffffff ;  /* 0xffffffff14077836 */ /* 0x001fe20000000000 */
[----:B-12---:R-:W-:Y:S01]  /*a080*/  SHF.R.U64 R0, R4, R27, R5 ;  /* 0x0000001b04007219 */ /* 0x006fe20000001205 */
[----:B------:R-:W-:Y:S01]  /*a090*/  IMAD.MOV R13, RZ, RZ, -R13 ;  /* 0x000000ffff0d7224 */ /* 0x000fe200078e0a0d */
[----:B------:R-:W-:Y:S01]  /*a0a0*/  LOP3.LUT R5, R10, R25, RZ, 0xc0, !PT ;  /* 0x000000190a057212 */ /* 0x000fe200078ec0ff */
[----:B------:R-:W-:Y:S02]  /*a0b0*/  IMAD.MOV.U32 R4, RZ, RZ, 0x1 ;  /* 0x00000001ff047424 */ /* 0x000fe400078e00ff */
[----:B------:R-:W-:Y:S02]  /*a0c0*/  IMAD.MOV R3, RZ, RZ, -R0 ;  /* 0x000000ffff037224 */ /* 0x000fe400078e0a00 */
[----:B------:R-:W-:Y:S01]  /*a0d0*/  IMAD R154, R154, R0, R5 ;  /* 0x000000009a9a7224 */ /* 0x000fe200078e0205 */
[----:B------:R-:W-:Y:S01]  /*a0e0*/  LOP3.LUT R5, R12, R7, RZ, 0xc0, !PT ;  /* 0x000000070c057212 */ /* 0x000fe200078ec0ff */
[----:B---3--:R-:W-:-:S02]  /*a0f0*/  IMAD R0, R3, R30, R14 ;  /* 0x0000001e03007224 */ /* 0x008fc400078e020e */
[----:B------:R-:W-:Y:S02]  /*a100*/  @P0 IMAD R21, R15, R13, R24 ;  /* 0x0000000d0f150224 */ /* 0x000fe400078e0218 */
[----:B------:R-:W-:Y:S01]  /*a110*/  IMAD R3, R0, R20, R5 ;  /* 0x0000001400037224 */ /* 0x000fe200078e0205 */
[----:B------:R-:W-:Y:S01]  /*a120*/  PRMT R0, R4, 0x7610, R0 ;  /* 0x0000761004007816 */ /* 0x000fe20000000000 */
[----:B------:R-:W-:-:S05]  /*a130*/  IMAD R154, R154, R31, R21 ;  /* 0x0000001f9a9a7224 */ /* 0x000fca00078e0215 */
[----:B------:R-:W-:Y:S02]  /*a140*/  SEL R153, R3, R154, !P0 ;  /* 0x0000009a03997207 */ /* 0x000fe40004000000 */
[----:B------:R-:W-:-:S07]  /*a150*/  SEL R154, R154, R3, !P0 ;  /* 0x000000039a9a7207 */ /* 0x000fce0004000000 */
.L_x_290:
[----:B------:R-:W-:-:S13]  /*a160*/  LOP3.LUT P0, RZ, R0, 0xff, RZ, 0xc0, !PT ;  /* 0x000000ff00ff7812 */ /* 0x000fda000780c0ff */
[----:B------:R-:W-:Y:S05]  /*a170*/  @P0 BRA `(.L_x_293) ;  /* 0xffffff7000540947 */ /* 0x000fea000383ffff */
[----:B------:R-:W-:Y:S05]  /*a180*/  EXIT ;  /* 0x000000000000794d */ /* 0x000fea0003800000 */
.L_x_8:
[----:B0-----:R-:W-:Y:S01]  /*a190*/  ULDC.64 UR4, c[0x0][0x650] ;  /* 0x0001940000047ab9 */ /* 0x001fe20000000a00 */
        /* <DEDUP_REMOVED lines=25> */
.L_x_295:
[----:B------:R-:W0:Y:S01]  /*a330*/  LDC.64 R28, c[0x0][0x640] ;  /* 0x00019000ff1c7b82 */ /* 0x000e220000000a00 */
[-CC-:B------:R-:W-:Y:S01]  /*a340*/  SHF.R.U64 R22, R12, R6.reuse, R13.reuse ;  /* 0x000000060c167219 */ /* 0x180fe2000000120d */
[----:B------:R-:W-:Y:S01]  /*a350*/  IMAD.MOV.U32 R30, RZ, RZ, 0x1 ;  /* 0x00000001ff1e7424 */ /* 0x000fe200078e00ff */
[----:B------:R-:W-:Y:S02]  /*a360*/  SHF.R.U32.HI R6, RZ, R6, R13 ;  /* 0x00000006ff067219 */ /* 0x000fe4000001160d */
        /* <DEDUP_REMOVED lines=8> */
[----:B------:R-:W-:Y:S01]  /*a3f0*/  IMAD.IADD R9, R9, 0x1, R11 ;  /* 0x0000000109097824 */ /* 0x000fe200078e020b */
[----:B0-----:R-:W-:-:S04]  /*a400*/  ISETP.NE.U32.AND P0, PT, R28, RZ, PT ;  /* 0x000000ff1c00720c */ /* 0x001fc80003f05070 */
[----:B------:R-:W-:Y:S02]  /*a410*/  ISETP.NE.AND.EX P0, PT, R29, RZ, PT, P0 ;  /* 0x000000ff1d00720c */ /* 0x000fe40003f05300 */
[----:B------:R-:W0:Y:S01]  /*a420*/  LDC R20, c[0x0][0x600] ;  /* 0x00018000ff147b82 */ /* 0x000e220000000800 */
[-CC-:B-1----:R-:W-:Y:S01]  /*a430*/  SHF.R.U64 R14, R8, R10.reuse, R9.reuse ;  /* 0x0000000a080e7219 */ /* 0x182fe20000001209 */
[----:B------:R-:W-:Y:S01]  /*a440*/  IMAD.MOV.U32 R8, RZ, RZ, -0x1 ;  /* 0xffffffffff087424 */ /* 0x000fe200078e00ff */
[----:B------:R-:W-:-:S05]  /*a450*/  SHF.R.U32.HI R9, RZ, R10, R9 ;  /* 0x0000000aff097219 */ /* 0x000fca0000011609 */
[----:B------:R-:W1:Y:S01]  /*a460*/  LDC R26, c[0x0][0x648] ;  /* 0x00019200ff1a7b82 */ /* 0x000e620000000800 */
[-CC-:B--2---:R-:W-:Y:S02]  /*a470*/  SHF.R.U64 R21, R14, R12.reuse, R9.reuse ;  /* 0x0000000c0e157219 */ /* 0x184fe40000001209 */
[----:B------:R-:W-:-:S05]  /*a480*/  SHF.R.U32.HI R6, RZ, R12, R9 ;  /* 0x0000000cff067219 */ /* 0x000fca0000011609 */
[----:B------:R-:W2:Y:S01]  /*a490*/  LDC R27, c[0x0][0x638] ;  /* 0x00018e00ff1b7b82 */ /* 0x000ea20000000800 */
[-C--:B---3--:R-:W-:Y:S02]  /*a4a0*/  SHF.L.U32 R8, R8, R25.reuse, RZ ;  /* 0x0000001908087219 */ /* 0x088fe400000006ff */
[-CC-:B------:R-:W-:Y:S02]  /*a4b0*/  SHF.R.U64 R23, R21, R25.reuse, R6.reuse ;  /* 0x0000001915177219 */ /* 0x180fe40000001206 */
[----:B------:R-:W-:Y:S02]  /*a4c0*/  LOP3.LUT R32, RZ, R8, RZ, 0x33, !PT ;  /* 0x00000008ff207212 */ /* 0x000fe400078e33ff */
[----:B------:R-:W-:Y:S01]  /*a4d0*/  SHF.R.U32.HI R9, RZ, R25, R6 ;  /* 0x00000019ff097219 */ /* 0x000fe20000011606 */
[----:B------:R-:W3:Y:S01]  /*a4e0*/  LDC R31, c[0x0][0x610] ;  /* 0x00018400ff1f7b82 */ /* 0x000ee20000000800 */
[----:B------:R-:W-:Y:S01]  /*a4f0*/  IMAD.MOV.U32 R8, RZ, RZ, R23 ;  /* 0x000000ffff087224 */ /* 0x000fe200078e0017 */
[----:B------:R-:W-:Y:S06]  /*a500*/  @!P0 BRA `(.L_x_296) ;  /* 0x0000000000288947 */ /* 0x000fec0003800000 */
        /* <DEDUP_REMOVED lines=10> */
.L_x_296:
[----:B------:R-:W-:Y:S02]  /*a5b0*/  ISETP.NE.AND P0, PT, R2, 0x1, PT ;  /* 0x000000010200780c */ /* 0x000fe40003f05270 */
[----:B-1----:R-:W-:Y:S01]  /*a5c0*/  SHF.R.U64 R6, R8, R26, R9 ;  /* 0x0000001a08067219 */ /* 0x002fe20000001209 */
[----:B0-----:R-:W-:Y:S01]  /*a5d0*/  VIADD R9, R20, 0xffffffff ;  /* 0xffffffff14097836 */ /* 0x001fe20000000000 */
[----:B------:R-:W-:Y:S02]  /*a5e0*/  SHF.L.U32 R30, R30, R25, RZ ;  /* 0x000000191e1e7219 */ /* 0x000fe400000006ff */
[----:B------:R-:W-:Y:S01]  /*a5f0*/  LOP3.LUT R5, R21, R32, RZ, 0xc0, !PT ;  /* 0x0000002015057212 */ /* 0x000fe200078ec0ff */
[----:B------:R-:W-:-:S04]  /*a600*/  IMAD.MOV R8, RZ, RZ, -R6 ;  /* 0x000000ffff087224 */ /* 0x000fc800078e0a06 */
[----:B------:R-:W-:Y:S01]  /*a610*/  IMAD R6, R30, R6, R5 ;  /* 0x000000061e067224 */ /* 0x000fe200078e0205 */
[----:B------:R-:W-:Y:S01]  /*a620*/  LOP3.LUT R5, R14, R9, RZ, 0xc0, !PT ;  /* 0x000000090e057212 */ /* 0x000fe200078ec0ff */
[----:B------:R-:W-:Y:S02]  /*a630*/  @P0 IMAD R3, R7, R24, R4 ;  /* 0x0000001807030224 */ /* 0x000fe400078e0204 */
[----:B--2---:R-:W-:Y:S02]  /*a640*/  IMAD R4, R8, R27, R23 ;  /* 0x0000001b08047224 */ /* 0x004fe400078e0217 */
[----:B---3--:R-:W-:Y:S02]  /*a650*/  IMAD R3, R6, R31, R3 ;  /* 0x0000001f06037224 */ /* 0x008fe400078e0203 */
[----:B------:R-:W-:Y:S02]  /*a660*/  IMAD R4, R4, R20, R5 ;  /* 0x0000001404047224 */ /* 0x000fe400078e0205 */
[----:B------:R-:W-:-:S02]  /*a670*/  IMAD.MOV.U32 R8, RZ, RZ, 0x1 ;  /* 0x00000001ff087424 */ /* 0x000fc400078e00ff */
[----:B------:R-:W-:Y:S01]  /*a680*/  IMAD.MOV.U32 R6, RZ, RZ, R22 ;  /* 0x000000ffff067224 */ /* 0x000fe200078e0016 */
[----:B------:R-:W-:Y:S02]  /*a690*/  SEL R21, R4, R3, !P0 ;  /* 0x0000000304157207 */ /* 0x000fe40004000000 */
[----:B------:R-:W-:-:S07]  /*a6a0*/  SEL R20, R3, R4, !P0 ;  /* 0x0000000403147207 */ /* 0x000fce0004000000 */
.L_x_294:
[----:B------:R-:W-:-:S08]  /*a6b0*/  NOP ;  /* 0x0000000000007918 */ /* 0x000fd00000000000 */
[----:B------:R-:W0:-:S00]  /*a6c0*/  USETMAXREG.DEALLOC.CTAPOOL 0x28 ;  /* 0x00000028000079c8 */ /* 0x000e0000080e0500 */
[----:B0-----:R-:W-:-:S13]  /*a6d0*/  ISETP.NE.AND P0, PT, R0, RZ, PT ;  /* 0x000000ff0000720c */ /* 0x001fda0003f05270 */
[----:B------:R-:W-:Y:S05]  /*a6e0*/  @P0 EXIT ;  /* 0x000000000000094d */ /* 0x000fea0003800000 */
[----:B------:R-:W-:Y:S01]  /*a6f0*/  LOP3.LUT P0, RZ, R8, 0xff, RZ, 0xc0, !PT ;  /* 0x000000ff08ff7812 */ /* 0x000fe2000780c0ff */
[----:B------:R-:W-:Y:S02]  /*a700*/  IMAD.MOV.U32 R0, RZ, RZ, 0x1 ;  /* 0x00000001ff007424 */ /* 0x000fe400078e00ff */
[----:B------:R-:W-:-:S10]  /*a710*/  IMAD.MOV.U32 R3, RZ, RZ, RZ ;  /* 0x000000ffff037224 */ /* 0x000fd400078e00ff */
[----:B------:R-:W-:Y:S05]  /*a720*/  @!P0 BRA `(.L_x_297) ;  /* 0x0000000c00408947 */ /* 0x000fea0003800000 */
[----:B------:R-:W0:Y:S01]  /*a730*/  LDC R0, c[0x0][0x28c] ;  /* 0x0000a300ff007b82 */ /* 0x000e220000000800 */
[----:B------:R-:W1:Y:S01]  /*a740*/  S2R R9, SR_CgaCtaId ;  /* 0x0000000000097919 */ /* 0x000e620000008800 */
[----:B------:R-:W-:Y:S01]  /*a750*/  ULDC UR5, c[0x0][0x600] ;  /* 0x0001800000057ab9 */ /* 0x000fe20000000800 */
[----:B------:R-:W-:Y:S01]  /*a760*/  ULDC UR4, c[0x0][0xc] ;  /* 0x0000030000047ab9 */ /* 0x000fe20000000800 */
[----:B------:R-:W-:Y:S01]  /*a770*/  UIADD3 UR16, UR5, -0x1, URZ ;  /* 0xffffffff05107890 */ /* 0x000fe2000fffe03f */
[----:B------:R-:W-:Y:S01]  /*a780*/  BSSY B0, `(.L_x_297) ;  /* 0x00000ca000007945 */ /* 0x000fe20003800000 */
[----:B------:R-:W-:Y:S01]  /*a790*/  ULDC UR6, c[0x0][0x658] ;  /* 0x0001960000067ab9 */ /* 0x000fe20000000800 */
[----:B------:R-:W-:Y:S01]  /*a7a0*/  ULDC UR5, c[0x0][0x10] ;  /* 0x0000040000057ab9 */ /* 0x000fe20000000800 */
[----:B------:R-:W-:Y:S01]  /*a7b0*/  UMOV UR7, 0xffffffff ;  /* 0xffffffff00077882 */ /* 0x000fe20000000000 */
[----:B------:R-:W-:Y:S01]  /*a7c0*/  UMOV UR8, 0x1 ;  /* 0x0000000100087882 */ /* 0x000fe20000000000 */
[----:B------:R-:W-:Y:S01]  /*a7d0*/  UIMAD.WIDE.U32 UR4, UR4, UR5, URZ ;  /* 0x00000005040472a5 */ /* 0x000fe2000f8e003f */
[----:B------:R-:W-:Y:S01]  /*a7e0*/  IMAD.MOV.U32 R11, RZ, RZ, 0x1 ;  /* 0x00000001ff0b7424 */ /* 0x000fe200078e00ff */
[----:B------:R-:W-:Y:S01]  /*a7f0*/  USHF.L.U32 UR7, UR7, UR6, URZ ;  /* 0x0000000607077299 */ /* 0x000fe2000800063f */
[----:B------:R-:W-:Y:S01]  /*a800*/  LOP3.LUT R8, R19, 0x2, RZ, 0xfc, !PT ;  /* 0x0000000213087812 */ /* 0x000fe200078efcff */
[----:B------:R-:W-:-:S02]  /*a810*/  USHF.L.U32 UR18, UR8, UR6, URZ ;  /* 0x0000000608127299 */ /* 0x000fc4000800063f */
[----:B------:R-:W-:Y:S01]  /*a820*/  ULOP3.LUT UR17, URZ, UR7, URZ, 0x33, !UPT ;  /* 0x000000073f117292 */ /* 0x000fe2000f8e333f */
[----:B------:R-:W-:Y:S01]  /*a830*/  ULDC UR6, c[0x0][0x14] ;  /* 0x0000050000067ab9 */ /* 0x000fe20000000800 */
[----:B------:R-:W-:Y:S01]  /*a840*/  ULDC.64 UR22, c[0x0][0x198] ;  /* 0x0000660000167ab9 */ /* 0x000fe20000000a00 */
[----:B------:R-:W-:Y:S02]  /*a850*/  UIMAD.WIDE.U32 UR20, UR4, UR6, URZ ;  /* 0x00000006041472a5 */ /* 0x000fe4000f8e003f */
[----:B------:R-:W-:Y:S01]  /*a860*/  UIMAD UR13, UR5, UR6, URZ ;  /* 0x00000006050d72a4 */ /* 0x000fe2000f8e023f */
[----:B0-----:R-:W-:-:S03]  /*a870*/  VIADD R0, R0, 0x1f ;  /* 0x0000001f00007836 */ /* 0x001fc60000000000 */
[----:B------:R-:W-:Y:S02]  /*a880*/  UIADD3 UR13, UR21, UR13, URZ ;  /* 0x0000000d150d7290 */ /* 0x000fe4000fffe03f */
[----:B------:R-:W-:-:S04]  /*a890*/  SHF.R.S32.HI R3, RZ, 0x1f, R0 ;  /* 0x0000001fff037819 */ /* 0x000fc80000011400 */
[----:B------:R-:W-:Y:S01]  /*a8a0*/  LEA.HI R10, R3, R0, RZ, 0x5 ;  /* 0x00000000030a7211 */ /* 0x000fe200078f28ff */
[C---:B-1----:R-:W-:Y:S02]  /*a8b0*/  IMAD.SHL.U32 R12, R9.reuse, 0x80, RZ ;  /* 0x00000080090c7824 */ /* 0x042fe400078e00ff */
[----:B------:R-:W-:Y:S01]  /*a8c0*/  IMAD.MOV.U32 R0, RZ, RZ, 0x1 ;  /* 0x00000001ff007424 */ /* 0x000fe200078e00ff */
[----:B------:R-:W-:Y:S01]  /*a8d0*/  SHF.R.S32.HI R10, RZ, 0x5, R10 ;  /* 0x00000005ff0a7819 */ /* 0x000fe2000001140a */
[----:B------:R-:W-:Y:S01]  /*a8e0*/  IMAD.MOV.U32 R3, RZ, RZ, RZ ;  /* 0x000000ffff037224 */ /* 0x000fe200078e00ff */
[----:B------:R-:W-:Y:S01]  /*a8f0*/  LOP3.LUT R12, R12, 0x80, RZ, 0xc0, !PT ;  /* 0x000000800c0c7812 */ /* 0x000fe200078ec0ff */
[----:B------:R-:W-:Y:S02]  /*a900*/  IMAD.SHL.U32 R9, R9, 0x1000, RZ ;  /* 0x0000100009097824 */ /* 0x000fe400078e00ff */
[----:B------:R-:W-:-:S07]  /*a910*/  VIADD R13, R10, 0x1 ;  /* 0x000000010a0d7836 */ /* 0x000fce0000000000 */
.L_x_308:
[----:B------:R-:W-:-:S03]  /*a920*/  UMOV UR4, 0xffffffff ;  /* 0xffffffff00047882 */ /* 0x000fc60000000000 */
[----:B------:R-:W-:Y:S05]  /*a930*/  BRA.DIV UR4, `(.L_x_298) ;  /* 0x0000001204587947 */ /* 0x000fea000b800000 */
[----:B------:R-:W-:-:S13]  /*a940*/  ELECT P6, URZ, PT ;  /* 0x00000000003f782f */ /* 0x000fda00038c0000 */
.L_x_324:
[----:B------:R-:W0:Y:S01]  /*a950*/  LDC R4, c[0x0][0x28c] ;  /* 0x0000a300ff047b82 */ /* 0x000e220000000800 */
[----:B------:R-:W-:Y:S01]  /*a960*/  BSSY B1, `(.L_x_299) ;  /* 0x0000038000017945 */ /* 0x000fe20003800000 */
[----:B0-----:R-:W-:-:S13]  /*a970*/  ISETP.LT.OR P6, PT, R4, 0x1, !P6 ;  /* 0x000000010400780c */ /* 0x001fda00077c1670 */
[----:B------:R-:W-:Y:S05]  /*a980*/  @P6 BRA `(.L_x_300) ;  /* 0x0000000000d46947 */ /* 0x000fea0003800000 */
[----:B------:R-:W-:Y:S02]  /*a990*/  IMAD R21, R21, 0x100, R12 ;  /* 0x0000010015157824 */ /* 0x000fe400078e020c */
[----:B------:R-:W-:Y:S02]  /*a9a0*/  IMAD.SHL.U32 R20, R20, 0x80, RZ ;  /* 0x0000008014147824 */ /* 0x000fe400078e00ff */
[----:B------:R-:W-:Y:S02]  /*a9b0*/  IMAD.MOV.U32 R24, RZ, RZ, RZ ;  /* 0x000000ffff187224 */ /* 0x000fe400078e00ff */
[----:B------:R-:W-:Y:S02]  /*a9c0*/  IMAD.MOV.U32 R4, RZ, RZ, R13 ;  /* 0x000000ffff047224 */ /* 0x000fe400078e000d */
[----:B------:R-:W-:Y:S02]  /*a9d0*/  IMAD.MOV.U32 R5, RZ, RZ, R0 ;  /* 0x000000ffff057224 */ /* 0x000fe400078e0000 */
[----:B------:R-:W-:-:S07]  /*a9e0*/  IMAD.MOV.U32 R7, RZ, RZ, R3 ;  /* 0x000000ffff077224 */ /* 0x000fce00078e0003 */
.L_x_303:
[----:B------:R-:W0:Y:S01]  /*a9f0*/  S2R R15, SR_CgaCtaId ;  /* 0x00000000000f7919 */ /* 0x000e220000008800 */
[----:B------:R-:W-:Y:S02]  /*aa00*/  MOV R14, 0x400 ;  /* 0x00000400000e7802 */ /* 0x000fe40000000f00 */
[----:B------:R-:W-:Y:S02]  /*aa10*/  LOP3.LUT P1, RZ, R18, 0x7f, RZ, 0xc0, !PT ;  /* 0x0000007f12ff7812 */ /* 0x000fe4000782c0ff */
[----:B0-----:R-:W-:Y:S02]  /*aa20*/  LEA R22, R15, R14, 0x18 ;  /* 0x0000000e0f167211 */ /* 0x001fe400078ec0ff */
[----:B------:R-:W-:-:S09]  /*aa30*/  SHF.L.U32 R14, R5, 0x1f, RZ ;  /* 0x0000001f050e7819 */ /* 0x000fd200000006ff */
[----:B------:R-:W0:Y:S01]  /*aa40*/  @!P1 LDC R15, c[0x0][0x500] ;  /* 0x00014000ff0f9b82 */ /* 0x000e220000000800 */
[----:B------:R-:W-:-:S04]  /*aa50*/  IMAD R23, R7, 0x8, R22 ;  /* 0x0000000807177824 */ /* 0x000fc800078e0216 */
[----:B------:R-:W1:Y:S02]  /*aa60*/  SYNCS.PHASECHK.TRANS64.TRYWAIT P0, [R23+URZ+0x48], R14 ;  /* 0x0000480e170075a7 */ /* 0x000e64000800017f */
[----:B-1----:R-:W-:Y:S05]  /*aa70*/  @!P0 BRA `(.L_x_301) ;  /* 0x0000001000288947 */ /* 0x002fea0003800000 */
.L_x_325:
[----:B-1----:R-:W-:Y:S01]  /*aa80*/  PRMT R14, R8, 0x9910, RZ ;  /* 0x00009910080e7816 */ /* 0x002fe200000000ff */
[----:B0-----:R0:W-:Y:S03]  /*aa90*/  @!P1 SYNCS.ARRIVE.TRANS64 RZ, [R23+URZ], R15 ;  /* 0x0000000f17ff99a7 */ /* 0x0011e6000800003f */
[----:B------:R-:W-:-:S13]  /*aaa0*/  ISETP.NE.AND P0, PT, R14, 0x2, PT ;  /* 0x000000020e00780c */ /* 0x000fda0003f05270 */
[----:B0-----:R-:W-:Y:S05]  /*aab0*/  @P0 BRA `(.L_x_302) ;  /* 0x0000000000040947 */ /* 0x001fea0003800000 */
[----:B------:R-:W-:Y:S01]  /*aac0*/  BPT.TRAP 0x1 ;  /* 0x000000040000795c */ /* 0x000fe20000300000 */
.L_x_302:
[----:B------:R-:W-:Y:S01]  /*aad0*/  IMAD.SHL.U32 R14, R7, 0x2000, RZ ;  /* 0x00002000070e7824 */ /* 0x000fe200078e00ff */
[----:B------:R-:W-:Y:S01]  /*aae0*/  R2UR UR9, R23 ;  /* 0x00000000170972ca */ /* 0x000fe200000e0000 */
[----:B------:R-:W-:Y:S01]  /*aaf0*/  VIADD R4, R4, 0xffffffff ;  /* 0xffffffff04047836 */ /* 0x000fe20000000000 */
[----:B------:R-:W-:Y:S01]  /*ab00*/  R2UR UR11, R20 ;  /* 0x00000000140b72ca */ /* 0x000fe200000e0000 */
[----:B------:R-:W-:Y:S01]  /*ab10*/  UIADD3 UR4, UP0, UR22, 0xf0, URZ ;  /* 0x000000f016047890 */ /* 0x000fe2000ff1e03f */
[----:B------:R-:W-:Y:S01]  /*ab20*/  LOP3.LUT R15, R14, 0x1000, R9, 0xf8, !PT ;  /* 0x000010000e0f7812 */ /* 0x000fe200078ef809 */
[----:B------:R-:W-:Y:S01]  /*ab30*/  UIADD3 UR24, UP1, UR22, 0x1f0, URZ ;  /* 0x000001f016187890 */ /* 0x000fe2000ff3e03f */
[----:B------:R-:W-:Y:S01]  /*ab40*/  IADD3 R14, R22, 0x180, R14 ;  /* 0x00000180160e7810 */ /* 0x000fe20007ffe00e */
[----:B------:R-:W-:Y:S01]  /*ab50*/  UIADD3.X UR5, URZ, UR23, URZ, UP0, !UPT ;  /* 0x000000173f057290 */ /* 0x000fe200087fe43f */
[----:B------:R-:W-:Y:S01]  /*ab60*/  R2UR UR10, R24 ;  /* 0x00000000180a72ca */ /* 0x000fe200000e0000 */
[----:B------:R-:W-:Y:S01]  /*ab70*/  IMAD R15, R15, 0x2, R22 ;  /* 0x000000020f0f7824 */ /* 0x000fe200078e0216 */
[----:B------:R-:W-:Y:S01]  /*ab80*/  R2UR UR14, R14 ;  /* 0x000000000e0e72ca */ /* 0x000fe200000e0000 */
[----:B------:R-:W-:Y:S01]  /*ab90*/  VIADD R7, R7, 0x1 ;  /* 0x0000000107077836 */ /* 0x000fe20000000000 */
[----:B------:R-:W-:Y:S01]  /*aba0*/  R2UR UR12, R6 ;  /* 0x00000000060c72ca */ /* 0x000fe200000e0000 */
[----:B------:R-:W-:Y:S01]  /*abb0*/  UIADD3.X UR25, URZ, UR23, URZ, UP1, !UPT ;  /* 0x000000173f197290 */ /* 0x000fe20008ffe43f */
[----:B------:R-:W-:Y:S01]  /*abc0*/  R2UR UR8, R15 ;  /* 0x000000000f0872ca */ /* 0x000fe200000e0000 */
[----:B------:R-:W-:Y:S01]  /*abd0*/  UMOV UR6, 0x0 ;  /* 0x0000000000067882 */ /* 0x000fe20000000000 */
[----:B------:R-:W-:Y:S01]  /*abe0*/  R2UR UR19, R21 ;  /* 0x00000000151372ca */ /* 0x000fe200000e0000 */
[----:B------:R-:W-:Y:S01]  /*abf0*/  UMOV UR7, 0x10000000 ;  /* 0x1000000000077882 */ /* 0x000fe20000000000 */
[----:B------:R-:W-:Y:S01]  /*ac00*/  ISETP.GT.AND P1, PT, R4, 0x1, PT ;  /* 0x000000010400780c */ /* 0x000fe20003f24270 */
[----:B------:R-:W-:Y:S01]  /*ac10*/  UMOV UR26, 0x30000 ;  /* 0x00030000001a7882 */ /* 0x000fe20000000000 */
[----:B------:R-:W-:Y:S01]  /*ac20*/  ISETP.NE.AND P0, PT, R7, 0x9, PT ;  /* 0x000000090700780c */ /* 0x000fe20003f05270 */
[----:B------:R-:W-:-:S03]  /*ac30*/  VIADD R24, R24, 0x20 ;  /* 0x0000002018187836 */ /* 0x000fc60000000000 */
[----:B------:R-:W-:Y:S02]  /*ac40*/  SEL R14, RZ, 0x1, P0 ;  /* 0x00000001ff0e7807 */ /* 0x000fe40000000000 */
[----:B------:R-:W-:Y:S01]  /*ac50*/  SEL R7, R7, RZ, P0 ;  /* 0x000000ff07077207 */ /* 0x000fe20000000000 */
[----:B------:R-:W-:Y:S01]  /*ac60*/  UIADD3 UR15, UR8, 0x12180, URZ ;  /* 0x00012180080f7890 */ /* 0x000fe2000fffe03f */
[----:B------:R-:W-:Y:S02]  /*ac70*/  LOP3.LUT R5, R5, R14, RZ, 0x3c, !PT ;  /* 0x0000000e05057212 */ /* 0x000fe400078e3cff */
[----:B------:R-:W-:Y:S02]  /*ac80*/  UMOV UR8, UR14 ;  /* 0x0000000e00087c82 */ /* 0x000fe40008000000 */
[----:B------:R0:W-:Y:S02]  /*ac90*/  UTMALDG.3D [UR8], [UR4], desc[UR6] ;  /* 0x00000608040075b4 */ /* 0x0001e40008011000 */
[----:B0-----:R-:W-:Y:S01]  /*aca0*/  UMOV UR8, UR15 ;  /* 0x0000000f00087c82 */ /* 0x001fe20008000000 */
[----:B------:R-:W-:-:S02]  /*acb0*/  UMOV UR11, UR19 ;  /* 0x00000013000b7c82 */ /* 0x000fc40008000000 */
[----:B------:R0:W-:Y:S02]  /*acc0*/  UTMALDG.3D.MULTICAST [UR8], [UR24], UR26, desc[UR6] ;  /* 0x00000608180073b4 */ /* 0x0001e4000801181a */
[----:B0-----:R-:W-:Y:S05]  /*acd0*/  @P1 BRA `(.L_x_303) ;  /* 0xfffffffc00441947 */ /* 0x001fea000383ffff */
.L_x_300:
[----:B------:R-:W-:Y:S05]  /*ace0*/  BSYNC B1 ;  /* 0x0000000000017941 */ /* 0x000fea0003800000 */
.L_x_299:
[----:B------:R-:W-:Y:S01]  /*acf0*/  LOP3.LUT P1, RZ, R11, 0xff, RZ, 0xc0, !PT ;  /* 0x000000ff0bff7812 */ /* 0x000fe2000782c0ff */
[C---:B------:R-:W-:Y:S01]  /*ad00*/  IMAD.IADD R6, R10.reuse, 0x1, R3 ;  /* 0x000000010a067824 */ /* 0x040fe200078e0203 */
[----:B------:R-:W-:Y:S01]  /*ad10*/  ULDC.64 UR4, c[0x0][0x650] ;  /* 0x0001940000047ab9 */ /* 0x000fe20000000a00 */
[----:B------:R-:W-:Y:S01]  /*ad20*/  ISETP.GE.U32.AND P2, PT, R10, 0x9, PT ;  /* 0x000000090a00780c */ /* 0x000fe20003f46070 */
[----:B------:R-:W-:Y:S01]  /*ad30*/  BSSY B1, `(.L_x_304) ;  /* 0x000006c000017945 */ /* 0x000fe20003800000 */
[----:B------:R-:W-:Y:S01]  /*ad40*/  IMAD.MOV.U32 R20, RZ, RZ, -0x1 ;  /* 0xffffffffff147424 */ /* 0x000fe200078e00ff */
[----:B------:R-:W-:Y:S01]  /*ad50*/  ISETP.GT.U32.AND P0, PT, R6, 0x8, PT ;  /* 0x000000080600780c */ /* 0x000fe20003f04070 */
[----:B------:R-:W-:Y:S01]  /*ad60*/  IMAD.MOV.U32 R21, RZ, RZ, -0x1 ;  /* 0xffffffffff157424 */ /* 0x000fe200078e00ff */
[----:B------:R-:W-:Y:S02]  /*ad70*/  PRMT R11, RZ, 0x7610, R11 ;  /* 0x00007610ff0b7816 */ /* 0x000fe4000000000b */
[----:B------:R-:W-:-:S03]  /*ad80*/  ISETP.LT.U32.AND P0, PT, R10, 0x9, P0 ;  /* 0x000000090a00780c */ /* 0x000fc60000701070 */
[----:B------:R-:W0:Y:S01]  /*ad90*/  @P1 S2R R5, SR_CgaCtaId ;  /* 0x0000000000051919 */ /* 0x000e220000008800 */
[----:B------:R-:W-:-:S04]  /*ada0*/  @P1 MOV R4, 0x400 ;  /* 0x0000040000041802 */ /* 0x000fc80000000f00 */
[----:B0-----:R-:W-:Y:S01]  /*adb0*/  @P1 LEA R3, R5, R4, 0x18 ;  /* 0x0000000405031211 */ /* 0x001fe200078ec0ff */
[----:B------:R-:W-:-:S03]  /*adc0*/  IMAD.WIDE.U32 R4, R6, 0x38e38e39, RZ ;  /* 0x38e38e3906047825 */ /* 0x000fc600078e00ff */
[----:B------:R0:W-:Y:S01]  /*add0*/  @P1 SYNCS.ARRIVE.TRANS64.A1T0 RZ, [R3+URZ+0xa8], RZ ;  /* 0x0000a8ff03ff19a7 */ /* 0x0001e2000810003f */
[----:B------:R-:W-:Y:S02]  /*ade0*/  IADD3 R16, P1, R16, UR20, RZ ;  /* 0x0000001410107c10 */ /* 0x000fe4000ff3e0ff */
[----:B------:R-:W-:Y:S02]  /*adf0*/  SHF.R.U32.HI R5, RZ, 0x1, R5 ;  /* 0x00000001ff057819 */ /* 0x000fe40000011605 */
[----:B------:R-:W-:Y:S02]  /*ae00*/  IADD3.X R17, R17, UR13, RZ, P1, !PT ;  /* 0x0000000d11117c10 */ /* 0x000fe40008ffe4ff */
[----:B------:R-:W-:Y:S02]  /*ae10*/  PRMT R4, RZ, 0x7610, R4 ;  /* 0x00007610ff047816 */ /* 0x000fe40000000004 */
[----:B0-----:R-:W-:Y:S02]  /*ae20*/  SEL R3, RZ, 0x1, !P0 ;  /* 0x00000001ff037807 */ /* 0x001fe40004000000 */
[----:B------:R-:W-:-:S02]  /*ae30*/  ISETP.GE.U32.AND P0, PT, R16, UR4, PT ;  /* 0x0000000410007c0c */ /* 0x000fc4000bf06070 */
[----:B------:R-:W-:Y:S01]  /*ae40*/  LOP3.LUT R0, R0, R3, RZ, 0x3c, !PT ;  /* 0x0000000300007212 */ /* 0x000fe200078e3cff */
[----:B------:R-:W-:Y:S01]  /*ae50*/  IMAD R3, R5, -0x9, R6 ;  /* 0xfffffff705037824 */ /* 0x000fe200078e0206 */
[----:B------:R-:W-:Y:S01]  /*ae60*/  ISETP.GE.U32.AND.EX P0, PT, R17, UR5, PT, P0 ;  /* 0x0000000511007c0c */ /* 0x000fe2000bf06100 */
[----:B------:R-:W-:Y:S01]  /*ae70*/  IMAD.MOV.U32 R6, RZ, RZ, -0x1 ;  /* 0xffffffffff067424 */ /* 0x000fe200078e00ff */
[----:B------:R-:W-:-:S11]  /*ae80*/  @P2 LOP3.LUT R0, R0, 0x1, R5, 0x78, !PT ;  /* 0x0000000100002812 */ /* 0x000fd600078e7805 */
[----:B------:R-:W-:Y:S05]  /*ae90*/  @P0 BRA `(.L_x_305) ;  /* 0x0000000400540947 */ /* 0x000fea0003800000 */
[----:B------:R-:W0:Y:S01]  /*aea0*/  S2R R15, SR_CTAID.X ;  /* 0x00000000000f7919 */ /* 0x000e220000002500 */
[----:B------:R-:W-:Y:S01]  /*aeb0*/  ULDC.64 UR4, c[0x0][0x628] ;  /* 0x00018a0000047ab9 */ /* 0x000fe20000000a00 */
[----:B------:R-:W-:Y:S01]  /*aec0*/  ULDC UR7, c[0x0][0x630] ;  /* 0x00018c0000077ab9 */ /* 0x000fe20000000800 */
[----:B------:R-:W-:Y:S01]  /*aed0*/  ISETP.NE.U32.AND P0, PT, RZ, UR4, PT ;  /* 0x00000004ff007c0c */ /* 0x000fe2000bf05070 */
[----:B------:R-:W1:Y:S01]  /*aee0*/  S2R R20, SR_CTAID.Y ;  /* 0x0000000000147919 */ /* 0x000e620000002600 */
[----:B------:R-:W-:Y:S01]  /*aef0*/  ULDC UR8, c[0x0][0x150] ;  /* 0x0000540000087ab9 */ /* 0x000fe20000000800 */
[----:B------:R-:W-:Y:S01]  /*af00*/  IMAD.MOV.U32 R4, RZ, RZ, R16 ;  /* 0x000000ffff047224 */ /* 0x000fe200078e0010 */
[----:B------:R-:W-:Y:S01]  /*af10*/  ISETP.NE.AND.EX P0, PT, RZ, UR5, PT, P0 ;  /* 0x00000005ff007c0c */ /* 0x000fe2000bf05300 */
[----:B------:R-:W-:Y:S01]  /*af20*/  IMAD.MOV.U32 R5, RZ, RZ, R17 ;  /* 0x000000ffff057224 */ /* 0x000fe200078e0011 */
[----:B0-----:R-:W-:-:S11]  /*af30*/  I2FP.F32.U32 R22, R15 ;  /* 0x0000000f00167245 */ /* 0x001fd60000201000 */
[----:B------:R-:W-:Y:S05]  /*af40*/  @!P0 BRA `(.L_x_306) ;  /* 0x0000000000288947 */ /* 0x000fea0003800000 */
[----:B------:R-:W-:Y:S02]  /*af50*/  ULDC UR6, c[0x0][0x634] ;  /* 0x00018d0000067ab9 */ /* 0x000fe40000000800 */
[----:B------:R-:W-:-:S05]  /*af60*/  IADD3 R5, P0, R16, UR6, RZ ;  /* 0x0000000610057c10 */ /* 0x000fca000ff1e0ff */
[----:B------:R-:W-:-:S04]  /*af70*/  IMAD.X R21, RZ, RZ, R17, P0 ;  /* 0x000000ffff157224 */ /* 0x000fc800000e0611 */
[----:B------:R-:W-:-:S04]  /*af80*/  IMAD.WIDE.U32 R6, R21, UR4, RZ ;  /* 0x0000000415067c25 */ /* 0x000fc8000f8e00ff */
[----:B------:R-:W-:-:S04]  /*af90*/  IMAD.WIDE.U32 R6, P0, R5, UR5, R6 ;  /* 0x0000000505067c25 */ /* 0x000fc8000f800006 */
[----:B------:R-:W-:-:S04]  /*afa0*/  IMAD.WIDE.U32 R4, R5, UR4, RZ ;  /* 0x0000000405047c25 */ /* 0x000fc8000f8e00ff */
[----:B------:R-:W-:Y:S01]  /*afb0*/  IMAD.MOV.U32 R4, RZ, RZ, R7 ;  /* 0x000000ffff047224 */ /* 0x000fe200078e0007 */
[----:B------:R-:W-:Y:S01]  /*afc0*/  IADD3 RZ, P1, R5, R6, RZ ;  /* 0x0000000605ff7210 */ /* 0x000fe20007f3e0ff */
[----:B------:R-:W-:-:S04]  /*afd0*/  IMAD.X R5, RZ, RZ, RZ, P0 ;  /* 0x000000ffff057224 */ /* 0x000fc800000e06ff */
[----:B------:R-:W-:-:S08]  /*afe0*/  IMAD.WIDE.U32.X R4, R21, UR5, R4, P1 ;  /* 0x0000000515047c25 */ /* 0x000fd000088e0404 */
.L_x_306:
[--C-:B------:R-:W-:Y:S01]  /*aff0*/  SHF.R.U64 R14, R4, UR7, R5.reuse ;  /* 0x00000007040e7c19 */ /* 0x100fe20008001205 */
[----:B------:R-:W-:Y:S01]  /*b000*/  FMUL R22, R22, UR8 ;  /* 0x0000000816167c20 */ /* 0x000fe20008400000 */
[----:B------:R-:W-:Y:S01]  /*b010*/  SHF.R.U32.HI R4, RZ, UR7, R5 ;  /* 0x00000007ff047c19 */ /* 0x000fe20008011605 */
[----:B------:R-:W0:Y:S01]  /*b020*/  LDC R6, c[0x0][0x144] ;  /* 0x00005100ff067b82 */ /* 0x000e220000000800 */
[----:B------:R-:W-:Y:S01]  /*b030*/  IADD3 R5, P0, RZ, -R14, RZ ;  /* 0x8000000eff057210 */ /* 0x000fe20007f1e0ff */
[----:B------:R-:W-:Y:S01]  /*b040*/  ULDC UR6, c[0x0][0x154] ;  /* 0x0000550000067ab9 */ /* 0x000fe20000000800 */
[----:B-1----:R-:W-:Y:S01]  /*b050*/  I2FP.F32.U32 R7, R20 ;  /* 0x0000001400077245 */ /* 0x002fe20000201000 */
[----:B------:R-:W1:Y:S01]  /*b060*/  F2I.U32.TRUNC.NTZ R22, R22 ;  /* 0x0000001600167305 */ /* 0x000e62000020f000 */
[----:B------:R-:W-:Y:S01]  /*b070*/  ULDC.64 UR4, c[0x0][0x620] ;  /* 0x0001880000047ab9 */ /* 0x000fe20000000a00 */
[----:B------:R-:W-:Y:S01]  /*b080*/  IMAD.X R4, RZ, RZ, ~R4, P0 ;  /* 0x000000ffff047224 */ /* 0x000fe200000e0e04 */
[----:B------:R-:W-:Y:S01]  /*b090*/  ISETP.NE.AND P2, PT, R2, 0x1, PT ;  /* 0x000000010200780c */ /* 0x000fe20003f45270 */
[----:B------:R-:W-:Y:S01]  /*b0a0*/  FMUL R23, R7, UR6 ;  /* 0x0000000607177c20 */ /* 0x000fe20008400000 */
[----:B------:R-:W2:Y:S01]  /*b0b0*/  LDC R25, c[0x0][0x148] ;  /* 0x00005200ff197b82 */ /* 0x000ea20000000800 */
[----:B------:R-:W-:Y:S01]  /*b0c0*/  IMAD R4, R4, UR4, RZ ;  /* 0x0000000404047c24 */ /* 0x000fe2000f8e02ff */
[----:B------:R-:W-:-:S02]  /*b0d0*/  ULDC.64 UR6, c[0x0][0x640] ;  /* 0x0001900000067ab9 */ /* 0x000fc40000000a00 */
[----:B------:R-:W-:Y:S01]  /*b0e0*/  ISETP.NE.U32.AND P0, PT, RZ, UR6, PT ;  /* 0x00000006ff007c0c */ /* 0x000fe2000bf05070 */
[----:B------:R-:W3:Y:S01]  /*b0f0*/  F2I.U32.TRUNC.NTZ R23, R23 ;  /* 0x0000001700177305 */ /* 0x000ee2000020f000 */
[C---:B------:R-:W-:Y:S02]  /*b100*/  IMAD R7, R5.reuse, UR5, R4 ;  /* 0x0000000505077c24 */ /* 0x040fe4000f8e0204 */
[----:B------:R-:W-:Y:S01]  /*b110*/  IMAD.WIDE.U32 R4, R5, UR4, R16 ;  /* 0x0000000405047c25 */ /* 0x000fe2000f8e0010 */
[----:B------:R-:W-:Y:S01]  /*b120*/  ULDC UR4, c[0x0][0x618] ;  /* 0x0001860000047ab9 */ /* 0x000fe20000000800 */
[----:B------:R-:W-:Y:S02]  /*b130*/  ISETP.NE.AND.EX P0, PT, RZ, UR7, PT, P0 ;  /* 0x00000007ff007c0c */ /* 0x000fe4000bf05300 */
[----:B------:R-:W-:Y:S02]  /*b140*/  IMAD.IADD R5, R5, 0x1, R7 ;  /* 0x0000000105057824 */ /* 0x000fe400078e0207 */
[----:B-1----:R-:W-:-:S03]  /*b150*/  IMAD.MOV R22, RZ, RZ, -R22 ;  /* 0x000000ffff167224 */ /* 0x002fc600078e0a16 */
[----:B------:R-:W-:Y:S01]  /*b160*/  SHF.R.U64 R21, R4, UR4, R5 ;  /* 0x0000000404157c19 */ /* 0x000fe20008001205 */
[----:B0-----:R-:W-:Y:S01]  /*b170*/  IMAD R15, R6, R22, R15 ;  /* 0x00000016060f7224 */ /* 0x001fe200078e020f */
[----:B------:R-:W-:Y:S01]  /*b180*/  SHF.R.U32.HI R4, RZ, UR4, R5 ;  /* 0x00000004ff047c19 */ /* 0x000fe20008011605 */
[----:B------:R-:W-:Y:S01]  /*b190*/  ULDC UR4, c[0x0][0x608] ;  /* 0x0001820000047ab9 */ /* 0x000fe20000000800 */
[----:B---3--:R-:W-:Y:S02]  /*b1a0*/  IMAD.MOV R6, RZ, RZ, -R23 ;  /* 0x000000ffff067224 */ /* 0x008fe400078e0a17 */
[--C-:B------:R-:W-:Y:S02]  /*b1b0*/  SHF.R.U64 R22, R21, UR4, R4.reuse ;  /* 0x0000000415167c19 */ /* 0x100fe40008001204 */
[----:B------:R-:W-:Y:S01]  /*b1c0*/  SHF.R.U32.HI R5, RZ, UR4, R4 ;  /* 0x00000004ff057c19 */ /* 0x000fe20008011604 */
[----:B------:R-:W-:Y:S01]  /*b1d0*/  ULDC UR4, c[0x0][0x658] ;  /* 0x0001960000047ab9 */ /* 0x000fe20000000800 */
[----:B--2---:R-:W-:-:S02]  /*b1e0*/  @P2 IMAD R15, R25, R6, R20 ;  /* 0x00000006190f2224 */ /* 0x004fc400078e0214 */
[--C-:B------:R-:W-:Y:S02]  /*b1f0*/  SHF.R.U64 R20, R22, UR4, R5.reuse ;  /* 0x0000000416147c19 */ /* 0x100fe40008001205 */
[----:B------:R-:W-:-:S03]  /*b200*/  SHF.R.U32.HI R23, RZ, UR4, R5 ;  /* 0x00000004ff177c19 */ /* 0x000fc60008011605 */
[----:B------:R-:W-:Y:S02]  /*b210*/  IMAD.MOV.U32 R6, RZ, RZ, R20 ;  /* 0x000000ffff067224 */ /* 0x000fe400078e0014 */
[----:B------:R-:W-:Y:S01]  /*b220*/  IMAD.MOV.U32 R5, RZ, RZ, R23 ;  /* 0x000000ffff057224 */ /* 0x000fe200078e0017 */
[----:B------:R-:W-:Y:S06]  /*b230*/  @!P0 BRA `(.L_x_307) ;  /* 0x00000000002c8947 */ /* 0x000fec0003800000 */
        /* <DEDUP_REMOVED lines=9> */
[----:B------:R-:W-:-:S04]  /*b2d0*/  IMAD.WIDE.U32.X R4, R23, UR7, R4, P1 ;  /* 0x0000000717047c25 */ /* 0x000fc800088e0404 */
[----:B------:R-:W-:-:S07]  /*b2e0*/  IMAD.MOV.U32 R6, RZ, RZ, R4 ;  /* 0x000000ffff067224 */ /* 0x000fce00078e0004 */
.L_x_307:
[----:B------:R-:W-:Y:S01]  /*b2f0*/  ULDC UR4, c[0x0][0x648] ;  /* 0x0001920000047ab9 */ /* 0x000fe20000000800 */
[----:B------:R-:W-:Y:S01]  /*b300*/  LOP3.LUT R4, R22, UR17, RZ, 0xc0, !PT ;  /* 0x0000001116047c12 */ /* 0x000fe2000f8ec0ff */
[----:B------:R-:W-:Y:S01]  /*b310*/  ULDC UR5, c[0x0][0x610] ;  /* 0x0001840000057ab9 */ /* 0x000fe20000000800 */
[----:B------:R-:W-:Y:S01]  /*b320*/  SHF.R.U64 R5, R6, UR4, R5 ;  /* 0x0000000406057c19 */ /* 0x000fe20008001205 */
[----:B------:R-:W-:Y:S01]  /*b330*/  ULDC UR4, c[0x0][0x638] ;  /* 0x00018e0000047ab9 */ /* 0x000fe20000000800 */
[----:B------:R-:W-:Y:S01]  /*b340*/  LOP3.LUT R21, R21, UR16, RZ, 0xc0, !PT ;  /* 0x0000001015157c12 */ /* 0x000fe2000f8ec0ff */
[----:B------:R-:W-:Y:S02]  /*b350*/  IMAD.MOV.U32 R6, RZ, RZ, R14 ;  /* 0x000000ffff067224 */ /* 0x000fe400078e000e */
[----:B------:R-:W-:Y:S02]  /*b360*/  IMAD.MOV R7, RZ, RZ, -R5 ;  /* 0x000000ffff077224 */ /* 0x000fe400078e0a05 */
[----:B------:R-:W-:-:S02]  /*b370*/  IMAD R4, R5, UR18, R4 ;  /* 0x0000001205047c24 */ /* 0x000fc4000f8e0204 */
[----:B------:R-:W-:Y:S01]  /*b380*/  IMAD R20, R7, UR4, R20 ;  /* 0x0000000407147c24 */ /* 0x000fe2000f8e0214 */
[----:B------:R-:W-:Y:S01]  /*b390*/  ULDC UR4, c[0x0][0x600] ;  /* 0x0001800000047ab9 */ /* 0x000fe20000000800 */
[----:B------:R-:W-:Y:S02]  /*b3a0*/  IMAD R15, R4, UR5, R15 ;  /* 0x00000005040f7c24 */ /* 0x000fe4000f8e020f */
[----:B------:R-:W-:Y:S02]  /*b3b0*/  IMAD R20, R20, UR4, R21 ;  /* 0x0000000414147c24 */ /* 0x000fe4000f8e0215 */
[----:B------:R-:W-:-:S03]  /*b3c0*/  IMAD.MOV.U32 R4, RZ, RZ, 0x1 ;  /* 0x00000001ff047424 */ /* 0x000fc600078e00ff */
[----:B------:R-:W-:Y:S02]  /*b3d0*/  SEL R21, R20, R15, !P2 ;  /* 0x0000000f14157207 */ /* 0x000fe40005000000 */
[----:B------:R-:W-:-:S07]  /*b3e0*/  SEL R20, R15, R20, !P2 ;  /* 0x000000140f147207 */ /* 0x000fce0005000000 */
.L_x_305:
[----:B------:R-:W-:Y:S05]  /*b3f0*/  BSYNC B1 ;  /* 0x0000000000017941 */ /* 0x000fea0003800000 */
.L_x_304:
[----:B------:R-:W-:-:S13]  /*b400*/  LOP3.LUT P0, RZ, R4, 0xff, RZ, 0xc0, !PT ;  /* 0x000000ff04ff7812 */ /* 0x000fda000780c0ff */
[----:B------:R-:W-:Y:S05]  /*b410*/  @P0 BRA `(.L_x_308) ;  /* 0xfffffff400400947 */ /* 0x000fea000383ffff */
[----:B------:R-:W-:Y:S05]  /*b420*/  BSYNC B0 ;  /* 0x0000000000007941 */ /* 0x000fea0003800000 */
.L_x_297:
[----:B------:R-:W-:-:S03]  /*b430*/  UMOV UR4, 0xffffffff ;  /* 0xffffffff00047882 */ /* 0x000fc60000000000 */
[----:B------:R-:W-:Y:S05]  /*b440*/  BRA.DIV UR4, `(.L_x_309) ;  /* 0x0000000604c87947 */ /* 0x000fea000b800000 */
[----:B------:R-:W-:-:S13]  /*b450*/  ELECT P6, URZ, PT ;  /* 0x00000000003f782f */ /* 0x000fda00038c0000 */
.L_x_328:
[----:B------:R-:W-:Y:S04]  /*b460*/  BSSY B0, `(.L_x_310) ;  /* 0x0000058000007945 */ /* 0x000fe80003800000 */
[----:B------:R-:W-:Y:S05]  /*b470*/  @!P6 BRA `(.L_x_311) ;  /* 0x000000040058e947 */ /* 0x000fea0003800000 */
[----:B------:R-:W-:-:S04]  /*b480*/  LOP3.LUT R19, R19, 0x2, RZ, 0xfc, !PT ;  /* 0x0000000213137812 */ /* 0x000fc800078efcff */
[----:B------:R-:W-:-:S13]  /*b490*/  ISETP.NE.AND P0, PT, R19, 0x3, PT ;  /* 0x000000031300780c */ /* 0x000fda0003f05270 */
[----:B------:R-:W-:Y:S05]  /*b4a0*/  @!P0 BRA `(.L_x_312) ;  /* 0x0000000000048947 */ /* 0x000fea0003800000 */
[----:B------:R-:W-:Y:S01]  /*b4b0*/  BPT.TRAP 0x1 ;  /* 0x000000040000795c */ /* 0x000fe20000300000 */
.L_x_312:
[----:B------:R-:W0:Y:S01]  /*b4c0*/  S2R R5, SR_CgaCtaId ;  /* 0x0000000000057919 */ /* 0x000e220000008800 */
[----:B------:R-:W-:Y:S02]  /*b4d0*/  MOV R2, 0x400 ;  /* 0x0000040000027802 */ /* 0x000fe40000000f00 */
[----:B------:R-:W-:Y:S02]  /*b4e0*/  SHF.L.U32 R4, R0, 0x1f, RZ ;  /* 0x0000001f00047819 */ /* 0x000fe400000006ff */
[----:B0-----:R-:W-:-:S05]  /*b4f0*/  LEA R2, R5, R2, 0x18 ;  /* 0x0000000205027211 */ /* 0x001fca00078ec0ff */
[----:B------:R-:W-:-:S04]  /*b500*/  VIADD R2, R2, 0x48 ;  /* 0x0000004802027836 */ /* 0x000fc80000000000 */
[C---:B------:R-:W-:Y:S02]  /*b510*/  IMAD R7, R3.reuse, 0x8, R2 ;  /* 0x0000000803077824 */ /* 0x040fe400078e0202 */
[----:B------:R-:W-:Y:S02]  /*b520*/  VIADD R3, R3, 0x1 ;  /* 0x0000000103037836 */ /* 0x000fe40000000000 */
[----:B------:R-:W0:Y:S03]  /*b530*/  SYNCS.PHASECHK.TRANS64.TRYWAIT P0, [R7+URZ], R4 ;  /* 0x00000004070075a7 */ /* 0x000e26000800017f */
[----:B------:R-:W-:-:S04]  /*b540*/  ISETP.NE.AND P1, PT, R3, 0x9, PT ;  /* 0x000000090300780c */ /* 0x000fc80003f25270 */
[----:B------:R-:W-:Y:S02]  /*b550*/  SEL R5, RZ, 0x1, P1 ;  /* 0x00000001ff057807 */ /* 0x000fe40000800000 */
[----:B------:R-:W-:Y:S02]  /*b560*/  SEL R3, R3, RZ, P1 ;  /* 0x000000ff03037207 */ /* 0x000fe40000800000 */
[----:B------:R-:W-:-:S03]  /*b570*/  LOP3.LUT R6, R0, R5, RZ, 0x3c, !PT ;  /* 0x0000000500067212 */ /* 0x000fc600078e3cff */
[----:B------:R-:W-:Y:S01]  /*b580*/  IMAD R8, R3, 0x8, R2 ;  /* 0x0000000803087824 */ /* 0x000fe200078e0202 */
[----:B------:R-:W-:Y:S01]  /*b590*/  SHF.L.U32 R5, R6, 0x1f, RZ ;  /* 0x0000001f06057819 */ /* 0x000fe200000006ff */
[----:B0-----:R-:W-:Y:S06]  /*b5a0*/  @!P0 BRA `(.L_x_313) ;  /* 0x0000000400908947 */ /* 0x001fec0003800000 */
.L_x_329:
[----:B------:R-:W1:Y:S01]  /*b5b0*/  SYNCS.PHASECHK.TRANS64.TRYWAIT P0, [R8+URZ], R5 ;  /* 0x00000005080075a7 */ /* 0x000e62000800017f */
[----:B------:R-:W-:-:S05]  /*b5c0*/  VIADD R0, R3, 0x1 ;  /* 0x0000000103007836 */ /* 0x000fca0000000000 */
[----:B------:R-:W-:-:S04]  /*b5d0*/  ISETP.NE.AND P1, PT, R0, 0x9, PT ;  /* 0x000000090000780c */ /* 0x000fc80003f25270 */
[----:B------:R-:W-:Y:S02]  /*b5e0*/  SEL R3, RZ, 0x1, P1 ;  /* 0x00000001ff037807 */ /* 0x000fe40000800000 */
[----:B0-----:R-:W-:Y:S02]  /*b5f0*/  SEL R7, R0, RZ, P1 ;  /* 0x000000ff00077207 */ /* 0x001fe40000800000 */
[----:B------:R-:W-:-:S03]  /*b600*/  LOP3.LUT R6, R6, R3, RZ, 0x3c, !PT ;  /* 0x0000000306067212 */ /* 0x000fc600078e3cff */
[----:B------:R-:W-:Y:S01]  /*b610*/  IMAD R9, R7, 0x8, R2 ;  /* 0x0000000807097824 */ /* 0x000fe200078e0202 */
[----:B------:R-:W-:Y:S01]  /*b620*/  SHF.L.U32 R4, R6, 0x1f, RZ ;  /* 0x0000001f06047819 */ /* 0x000fe200000006ff */
[----:B-1----:R-:W-:Y:S06]  /*b630*/  @!P0 BRA `(.L_x_314) ;  /* 0x0000000400808947 */ /* 0x002fec0003800000 */
.L_x_330:
[----:B------:R-:W1:Y:S01]  /*b640*/  SYNCS.PHASECHK.TRANS64.TRYWAIT P0, [R9+URZ], R4 ;  /* 0x00000004090075a7 */ /* 0x000e62000800017f */
[----:B------:R-:W-:-:S05]  /*b650*/  VIADD R0, R7, 0x1 ;  /* 0x0000000107007836 */ /* 0x000fca0000000000 */
[----:B------:R-:W-:-:S04]  /*b660*/  ISETP.NE.AND P1, PT, R0, 0x9, PT ;  /* 0x000000090000780c */ /* 0x000fc80003f25270 */
[----:B------:R-:W-:Y:S02]  /*b670*/  SEL R3, RZ, 0x1, P1 ;  /* 0x00000001ff037807 */ /* 0x000fe40000800000 */
[----:B------:R-:W-:Y:S02]  /*b680*/  SEL R7, R0, RZ, P1 ;  /* 0x000000ff00077207 */ /* 0x000fe40000800000 */
[----:B------:R-:W-:-:S03]  /*b690*/  LOP3.LUT R6, R6, R3, RZ, 0x3c, !PT ;  /* 0x0000000306067212 */ /* 0x000fc600078e3cff */
[----:B0-----:R-:W-:Y:S01]  /*b6a0*/  IMAD R8, R7, 0x8, R2 ;  /* 0x0000000807087824 */ /* 0x001fe200078e0202 */
[----:B------:R-:W-:Y:S01]  /*b6b0*/  SHF.L.U32 R5, R6, 0x1f, RZ ;  /* 0x0000001f06057819 */ /* 0x000fe200000006ff */
[----:B-1----:R-:W-:Y:S06]  /*b6c0*/  @!P0 BRA `(.L_x_315) ;  /* 0x0000000400708947 */ /* 0x002fec0003800000 */
.L_x_331:
        /* <DEDUP_REMOVED lines=9> */
.L_x_332:
        /* <DEDUP_REMOVED lines=9> */
.L_x_333:
        /* <DEDUP_REMOVED lines=9> */
.L_x_334:
[----:B------:R-:W1:Y:S01]  /*b880*/  SYNCS.PHASECHK.TRANS64.TRYWAIT P0, [R9+URZ], R4 ;  /* 0x00000004090075a7 */ /* 0x000e62000800017f */
[----:B------:R-:W-:-:S05]  /*b890*/  VIADD R0, R7, 0x1 ;  /* 0x0000000107007836 */ /* 0x000fca0000000000 */
[----:B------:R-:W-:-:S04]  /*b8a0*/  ISETP.NE.AND P1, PT, R0, 0x9, PT ;  /* 0x000000090000780c */ /* 0x000fc80003f25270 */
[----:B------:R-:W-:Y:S02]  /*b8b0*/  SEL R3, RZ, 0x1, P1 ;  /* 0x00000001ff037807 */ /* 0x000fe40000800000 */
[----:B------:R-:W-:Y:S02]  /*b8c0*/  SEL R7, R0, RZ, P1 ;  /* 0x000000ff00077207 */ /* 0x000fe40000800000 */
[----:B------:R-:W-:-:S03]  /*b8d0*/  LOP3.LUT R11, R6, R3, RZ, 0x3c, !PT ;  /* 0x00000003060b7212 */ /* 0x000fc600078e3cff */
[----:B------:R-:W-:Y:S01]  /*b8e0*/  IMAD R6, R7, 0x8, R2 ;  /* 0x0000000807067824 */ /* 0x000fe200078e0202 */
[----:B0-----:R-:W-:Y:S01]  /*b8f0*/  SHF.L.U32 R5, R11, 0x1f, RZ ;  /* 0x0000001f0b057819 */ /* 0x001fe200000006ff */
[----:B-1----:R-:W-:Y:S06]  /*b900*/  @!P0 BRA `(.L_x_319) ;  /* 0x0000000400308947 */ /* 0x002fec0003800000 */
.L_x_335:
[----:B------:R-:W1:Y:S01]  /*b910*/  SYNCS.PHASECHK.TRANS64.TRYWAIT P0, [R6+URZ], R5 ;  /* 0x00000005060075a7 */ /* 0x000e62000800017f */
[----:B------:R-:W-:-:S05]  /*b920*/  VIADD R0, R7, 0x1 ;  /* 0x0000000107007836 */ /* 0x000fca0000000000 */
[----:B------:R-:W-:-:S04]  /*b930*/  ISETP.NE.AND P1, PT, R0, 0x9, PT ;  /* 0x000000090000780c */ /* 0x000fc80003f25270 */
[----:B0-----:R-:W-:Y:S02]  /*b940*/  SEL R4, RZ, 0x1, P1 ;  /* 0x00000001ff047807 */ /* 0x001fe40000800000 */
[----:B------:R-:W-:Y:S02]  /*b950*/  SEL R3, R0, RZ, P1 ;  /* 0x000000ff00037207 */ /* 0x000fe40000800000 */
[----:B------:R-:W-:Y:S01]  /*b960*/  LOP3.LUT R0, R11, R4, RZ, 0x3c, !PT ;  /* 0x000000040b007212 */ /* 0x000fe200078e3cff */
[----:B-1----:R-:W-:Y:S06]  /*b970*/  @!P0 BRA `(.L_x_320) ;  /* 0x0000000400288947 */ /* 0x002fec0003800000 */
.L_x_336:
[----:B------:R-:W-:Y:S01]  /*b980*/  IMAD R3, R3, 0x8, R2 ;  /* 0x0000000803037824 */ /* 0x000fe200078e0202 */
[----:B------:R-:W-:-:S07]  /*b990*/  SHF.L.U32 R0, R0, 0x1f, RZ ;  /* 0x0000001f00007819 */ /* 0x000fce00000006ff */
.L_x_321:
[----:B-1----:R1:W2:Y:S02]  /*b9a0*/  SYNCS.PHASECHK.TRANS64.TRYWAIT P0, [R3+URZ], R0 ;  /* 0x00000000030075a7 */ /* 0x0022a4000800017f */
[----:B--2---:R-:W-:Y:S05]  /*b9b0*/  @!P0 NANOSLEEP.SYNCS 0x989680 ;  /* 0x009896800000895d */ /* 0x004fea0003900000 */
[----:B------:R-:W2:Y:S02]  /*b9c0*/  @!P0 SYNCS.PHASECHK.TRANS64 P0, [R3+URZ], R0 ;  /* 0x00000000030085a7 */ /* 0x000ea4000800007f */
[----:B--2---:R-:W-:Y:S05]  /*b9d0*/  @!P0 BRA `(.L_x_321) ;  /* 0xfffffffc00f08947 */ /* 0x004fea000383ffff */
.L_x_311:
[----:B------:R-:W-:Y:S05]  /*b9e0*/  BSYNC B0 ;  /* 0x0000000000007941 */ /* 0x000fea0003800000 */
.L_x_310:
[----:B------:R-:W-:Y:S05]  /*b9f0*/  EXIT ;  /* 0x000000000000794d */ /* 0x000fea0003800000 */
.L_x_22:
[----:B---3--:R3:W4:Y:S02]  /*ba00*/  SYNCS.PHASECHK.TRANS64.TRYWAIT P1, [R3+URZ], R0 ;  /* 0x00000000030075a7 */ /* 0x008724000802017f */
[----:B----4-:R-:W-:Y:S05]  /*ba10*/  @!P1 NANOSLEEP.SYNCS 0x989680 ;  /* 0x009896800000995d */ /* 0x010fea0003900000 */
[----:B------:R-:W4:Y:S02]  /*ba20*/  @!P1 SYNCS.PHASECHK.TRANS64 P1, [R3+URZ], R0 ;  /* 0x00000000030095a7 */ /* 0x000f24000802007f */
[----:B----4-:R-:W-:Y:S05]  /*ba30*/  @!P1 BRA `(.L_x_22) ;  /* 0xfffffffc00f09947 */ /* 0x010fea000383ffff */
[----:B------:R-:W-:Y:S05]  /*ba40*/  BRA `(.L_x_21) ;  /* 0xffffff5800e87947 */ /* 0x000fea000383ffff */
.L_x_27:
[----:B-1----:R1:W2:Y:S02]  /*ba50*/  SYNCS.PHASECHK.TRANS64.TRYWAIT P1, [R5+URZ], R4 ;  /* 0x00000004050075a7 */ /* 0x0022a4000802017f */
[----:B--2---:R-:W-:Y:S05]  /*ba60*/  @!P1 NANOSLEEP.SYNCS 0x989680 ;  /* 0x009896800000995d */ /* 0x004fea0003900000 */
[----:B------:R-:W2:Y:S02]  /*ba70*/  @!P1 SYNCS.PHASECHK.TRANS64 P1, [R5+URZ], R4 ;  /* 0x00000004050095a7 */ /* 0x000ea4000802007f */
[----:B--2---:R-:W-:Y:S05]  /*ba80*/  @!P1 BRA `(.L_x_27) ;  /* 0xfffffffc00f09947 */ /* 0x004fea000383ffff */
[----:B------:R-:W-:Y:S05]  /*ba90*/  BRA `(.L_x_26) ;  /* 0xffffff5c009c7947 */ /* 0x000fea000383ffff */
.L_x_298:
[----:B------:R-:W-:Y:S01]  /*baa0*/  BSSY B1, `(.L_x_322) ;  /* 0x0000006000017945 */ /* 0x000fe20003800000 */
[----:B------:R-:W-:-:S07]  /*bab0*/  IMAD.MOV.U32 R15, RZ, RZ, -0x1 ;  /* 0xffffffffff0f7424 */ /* 0x000fce00078e00ff */
[----:B------:R-:W-:Y:S05]  /*bac0*/  WARPSYNC.COLLECTIVE R15, `(.L_x_323) ;  /* 0x000000000f0c7348 */ /* 0x000fea0003c00000 */
[----:B------:R-:W-:Y:S02]  /*bad0*/  ELECT P6, UR62, PT ;  /* 0x00000000003e782f */ /* 0x000fe400038c0000 */
[----:B------:R-:W-:Y:S01]  /*bae0*/  MOV R14, UR62 ;  /* 0x0000003e000e7c02 */ /* 0x000fe20008000f00 */
[----:B------:R-:W-:Y:S10]  /*baf0*/  ENDCOLLECTIVE ;  /* 0x000000000000791b */ /* 0x000ff40003800000 */
.L_x_323:
[----:B------:R-:W-:Y:S05]  /*bb00*/  BSYNC B1 ;  /* 0x0000000000017941 */ /* 0x000fea0003800000 */
.L_x_322:
[----:B------:R-:W-:Y:S05]  /*bb10*/  BRA `(.L_x_324) ;  /* 0xffffffec008c7947 */ /* 0x000fea000383ffff */
.L_x_301:
[----:B-1----:R1:W2:Y:S02]  /*bb20*/  SYNCS.PHASECHK.TRANS64.TRYWAIT P0, [R23+URZ+0x48], R14 ;  /* 0x0000480e170075a7 */ /* 0x0022a4000800017f */
[----:B--2---:R-:W-:Y:S05]  /*bb30*/  @!P0 NANOSLEEP.SYNCS 0x989680 ;  /* 0x009896800000895d */ /* 0x004fea0003900000 */
[----:B------:R-:W2:Y:S02]  /*bb40*/  @!P0 SYNCS.PHASECHK.TRANS64 P0, [R23+URZ+0x48], R14 ;  /* 0x0000480e170085a7 */ /* 0x000ea4000800007f */
[----:B--2---:R-:W-:Y:S05]  /*bb50*/  @!P0 BRA `(.L_x_301) ;  /* 0xfffffffc00f08947 */ /* 0x004fea000383ffff */
[----:B------:R-:W-:Y:S05]  /*bb60*/  BRA `(.L_x_325) ;  /* 0xffffffec00c47947 */ /* 0x000fea000383ffff */
.L_x_309:
[----:B------:R-:W-:Y:S01]  /*bb70*/  BSSY B0, `(.L_x_326) ;  /* 0x0000006000007945 */ /* 0x000fe20003800000 */
[----:B------:R-:W-:-:S07]  /*bb80*/  IMAD.MOV.U32 R15, RZ, RZ, -0x1 ;  /* 0xffffffffff0f7424 */ /* 0x000fce00078e00ff */
[----:B------:R-:W-:Y:S05]  /*bb90*/  WARPSYNC.COLLECTIVE R15, `(.L_x_327) ;  /* 0x000000000f0c7348 */ /* 0x000fea0003c00000 */
[----:B------:R-:W-:Y:S02]  /*bba0*/  ELECT P6, UR62, PT ;  /* 0x00000000003e782f */ /* 0x000fe400038c0000 */
[----:B------:R-:W-:Y:S01]  /*bbb0*/  MOV R14, UR62 ;  /* 0x0000003e000e7c02 */ /* 0x000fe20008000f00 */
[----:B------:R-:W-:Y:S10]  /*bbc0*/  ENDCOLLECTIVE ;  /* 0x000000000000791b */ /* 0x000ff40003800000 */
.L_x_327:
[----:B------:R-:W-:Y:S05]  /*bbd0*/  BSYNC B0 ;  /* 0x0000000000007941 */ /* 0x000fea0003800000 */
.L_x_326:
[----:B------:R-:W-:Y:S05]  /*bbe0*/  BRA `(.L_x_328) ;  /* 0xfffffff8001c7947 */ /* 0x000fea000383ffff */
.L_x_313:
[----:B0-----:R0:W1:Y:S02]  /*bbf0*/  SYNCS.PHASECHK.TRANS64.TRYWAIT P0, [R7+URZ], R4 ;  /* 0x00000004070075a7 */ /* 0x001064000800017f */
[----:B-1----:R-:W-:Y:S05]  /*bc00*/  @!P0 NANOSLEEP.SYNCS 0x989680 ;  /* 0x009896800000895d */ /* 0x002fea0003900000 */
[----:B------:R-:W1:Y:S02]  /*bc10*/  @!P0 SYNCS.PHASECHK.TRANS64 P0, [R7+URZ], R4 ;  /* 0x00000004070085a7 */ /* 0x000e64000800007f */
[----:B-1----:R-:W-:Y:S05]  /*bc20*/  @!P0 BRA `(.L_x_313) ;  /* 0xfffffffc00f08947 */ /* 0x002fea000383ffff */
[----:B------:R-:W-:Y:S05]  /*bc30*/  BRA `(.L_x_329) ;  /* 0xfffffff8005c7947 */ /* 0x000fea000383ffff */
.L_x_314:
[----:B0-----:R0:W1:Y:S02]  /*bc40*/  SYNCS.PHASECHK.TRANS64.TRYWAIT P0, [R8+URZ], R5 ;  /* 0x00000005080075a7 */ /* 0x001064000800017f */
[----:B-1----:R-:W-:Y:S05]  /*bc50*/  @!P0 NANOSLEEP.SYNCS 0x989680 ;  /* 0x009896800000895d */ /* 0x002fea0003900000 */
[----:B------:R-:W1:Y:S02]  /*bc60*/  @!P0 SYNCS.PHASECHK.TRANS64 P0, [R8+URZ], R5 ;  /* 0x00000005080085a7 */ /* 0x000e64000800007f */
[----:B-1----:R-:W-:Y:S05]  /*bc70*/  @!P0 BRA `(.L_x_314) ;  /* 0xfffffffc00f08947 */ /* 0x002fea000383ffff */
[----:B------:R-:W-:Y:S05]  /*bc80*/  BRA `(.L_x_330) ;  /* 0xfffffff8006c7947 */ /* 0x000fea000383ffff */
.L_x_315:
[----:B0-----:R0:W1:Y:S02]  /*bc90*/  SYNCS.PHASECHK.TRANS64.TRYWAIT P0, [R9+URZ], R4 ;  /* 0x00000004090075a7 */ /* 0x001064000800017f */
[----:B-1----:R-:W-:Y:S05]  /*bca0*/  @!P0 NANOSLEEP.SYNCS 0x989680 ;  /* 0x009896800000895d */ /* 0x002fea0003900000 */
[----:B------:R-:W1:Y:S02]  /*bcb0*/  @!P0 SYNCS.PHASECHK.TRANS64 P0, [R9+URZ], R4 ;  /* 0x00000004090085a7 */ /* 0x000e64000800007f */
[----:B-1----:R-:W-:Y:S05]  /*bcc0*/  @!P0 BRA `(.L_x_315) ;  /* 0xfffffffc00f08947 */ /* 0x002fea000383ffff */
[----:B------:R-:W-:Y:S05]  /*bcd0*/  BRA `(.L_x_331) ;  /* 0xfffffff8007c7947 */ /* 0x000fea000383ffff */
.L_x_316:
[----:B0-----:R0:W1:Y:S02]  /*bce0*/  SYNCS.PHASECHK.TRANS64.TRYWAIT P0, [R8+URZ], R5 ;  /* 0x00000005080075a7 */ /* 0x001064000800017f */
[----:B-1----:R-:W-:Y:S05]  /*bcf0*/  @!P0 NANOSLEEP.SYNCS 0x989680 ;  /* 0x009896800000895d */ /* 0x002fea0003900000 */
[----:B------:R-:W1:Y:S02]  /*bd00*/  @!P0 SYNCS.PHASECHK.TRANS64 P0, [R8+URZ], R5 ;  /* 0x00000005080085a7 */ /* 0x000e64000800007f */
[----:B-1----:R-:W-:Y:S05]  /*bd10*/  @!P0 BRA `(.L_x_316) ;  /* 0xfffffffc00f08947 */ /* 0x002fea000383ffff */
[----:B------:R-:W-:Y:S05]  /*bd20*/  BRA `(.L_x_332) ;  /* 0xfffffff8008c7947 */ /* 0x000fea000383ffff */
.L_x_317:
[----:B0-----:R0:W1:Y:S02]  /*bd30*/  SYNCS.PHASECHK.TRANS64.TRYWAIT P0, [R9+URZ], R4 ;  /* 0x00000004090075a7 */ /* 0x001064000800017f */
[----:B-1----:R-:W-:Y:S05]  /*bd40*/  @!P0 NANOSLEEP.SYNCS 0x989680 ;  /* 0x009896800000895d */ /* 0x002fea0003900000 */
[----:B------:R-:W1:Y:S02]  /*bd50*/  @!P0 SYNCS.PHASECHK.TRANS64 P0, [R9+URZ], R4 ;  /* 0x00000004090085a7 */ /* 0x000e64000800007f */
[----:B-1----:R-:W-:Y:S05]  /*bd60*/  @!P0 BRA `(.L_x_317) ;  /* 0xfffffffc00f08947 */ /* 0x002fea000383ffff */
[----:B------:R-:W-:Y:S05]  /*bd70*/  BRA `(.L_x_333) ;  /* 0xfffffff8009c7947 */ /* 0x000fea000383ffff */
.L_x_318:
[----:B0-----:R0:W1:Y:S02]  /*bd80*/  SYNCS.PHASECHK.TRANS64.TRYWAIT P0, [R8+URZ], R5 ;  /* 0x00000005080075a7 */ /* 0x001064000800017f */
[----:B-1----:R-:W-:Y:S05]  /*bd90*/  @!P0 NANOSLEEP.SYNCS 0x989680 ;  /* 0x009896800000895d */ /* 0x002fea0003900000 */
[----:B------:R-:W1:Y:S02]  /*bda0*/  @!P0 SYNCS.PHASECHK.TRANS64 P0, [R8+URZ], R5 ;  /* 0x00000005080085a7 */ /* 0x000e64000800007f */
[----:B-1----:R-:W-:Y:S05]  /*bdb0*/  @!P0 BRA `(.L_x_318) ;  /* 0xfffffffc00f08947 */ /* 0x002fea000383ffff */
[----:B------:R-:W-:Y:S05]  /*bdc0*/  BRA `(.L_x_334) ;  /* 0xfffffff800ac7947 */ /* 0x000fea000383ffff */
.L_x_319:
[----:B0-----:R0:W1:Y:S02]  /*bdd0*/  SYNCS.PHASECHK.TRANS64.TRYWAIT P0, [R9+URZ], R4 ;  /* 0x00000004090075a7 */ /* 0x001064000800017f */
[----:B-1----:R-:W-:Y:S05]  /*bde0*/  @!P0 NANOSLEEP.SYNCS 0x989680 ;  /* 0x009896800000895d */ /* 0x002fea0003900000 */
[----:B------:R-:W1:Y:S02]  /*bdf0*/  @!P0 SYNCS.PHASECHK.TRANS64 P0, [R9+URZ], R4 ;  /* 0x00000004090085a7 */ /* 0x000e64000800007f */
[----:B-1----:R-:W-:Y:S05]  /*be00*/  @!P0 BRA `(.L_x_319) ;  /* 0xfffffffc00f08947 */ /* 0x002fea000383ffff */
[----:B------:R-:W-:Y:S05]  /*be10*/  BRA `(.L_x_335) ;  /* 0xfffffff800bc7947 */ /* 0x000fea000383ffff */
.L_x_320:
[----:B0-----:R0:W1:Y:S02]  /*be20*/  SYNCS.PHASECHK.TRANS64.TRYWAIT P0, [R6+URZ], R5 ;  /* 0x00000005060075a7 */ /* 0x001064000800017f */
[----:B-1----:R-:W-:Y:S05]  /*be30*/  @!P0 NANOSLEEP.SYNCS 0x989680 ;  /* 0x009896800000895d */ /* 0x002fea0003900000 */
[----:B------:R-:W1:Y:S02]  /*be40*/  @!P0 SYNCS.PHASECHK.TRANS64 P0, [R6+URZ], R5 ;  /* 0x00000005060085a7 */ /* 0x000e64000800007f */
[----:B-1----:R-:W-:Y:S05]  /*be50*/  @!P0 BRA `(.L_x_320) ;  /* 0xfffffffc00f08947 */ /* 0x002fea000383ffff */
[----:B------:R-:W-:Y:S05]  /*be60*/  BRA `(.L_x_336) ;  /* 0xfffffff800c47947 */ /* 0x000fea000383ffff */
.L_x_337:
[----:B------:R-:W-:-:S00]  /*be70*/  BRA `(.L_x_337) ;  /* 0xfffffffc00fc7947 */ /* 0x000fc0000383ffff */
[----:B------:R-:W-:-:S00]  /*be80*/  NOP ;  /* 0x0000000000007918 */ /* 0x000fc00000000000 */
[----:B------:R-:W-:-:S00]  /*be90*/  NOP ;  /* 0x0000000000007918 */ /* 0x000fc00000000000 */
[----:B------:R-:W-:-:S00]  /*bea0*/  NOP ;  /* 0x0000000000007918 */ /* 0x000fc00000000000 */
[----:B------:R-:W-:-:S00]  /*beb0*/  NOP ;  /* 0x0000000000007918 */ /* 0x000fc00000000000 */
[----:B------:R-:W-:-:S00]  /*bec0*/  NOP ;  /* 0x0000000000007918 */ /* 0x000fc00000000000 */
[----:B------:R-:W-:-:S00]  /*bed0*/  NOP ;  /* 0x0000000000007918 */ /* 0x000fc00000000000 */
[----:B------:R-:W-:-:S00]  /*bee0*/  NOP ;  /* 0x0000000000007918 */ /* 0x000fc00000000000 */
[----:B------:R-:W-:-:S00]  /*bef0*/  NOP ;  /* 0x0000000000007918 */ /* 0x000fc00000000000 */
.L_x_338:


//--------------------- .nv.global.init           --------------------------
	.section	.nv.global.init,"aw",@progbits
.nv.global.init:
	.type		$str$22,@object
	.size		$str$22,($str$23 - $str$22)
$str$22:
        /*0000*/ 	.byte	0x6b, 0x5f, 0x74, 0x69, 0x6c, 0x65, 0x5f, 0x63, 0x6f, 0x75, 0x6e, 0x74, 0x20, 0x3e, 0x3d, 0x20
        /*0010*/ 	.byte	0x31, 0x00
	.type		$str$23,@object
	.size		$str$23,(__unnamed_1 - $str$23)
$str$23:
        /*0012*/ 	.byte	0x2f, 0x74, 0x6d, 0x70, 0x2f, 0x63, 0x75, 0x74, 0x6c, 0x61, 0x73, 0x73, 0x5f, 0x73, 0x77, 0x65
        /*0022*/ 	.byte	0x65, 0x70, 0x5f, 0x73, 0x72, 0x63, 0x2f, 0x69, 0x6e, 0x63, 0x6c, 0x75, 0x64, 0x65, 0x2f, 0x63
        /*0032*/ 	.byte	0x75, 0x74, 0x6c, 0x61, 0x73, 0x73, 0x2f, 0x67, 0x65, 0x6d, 0x6d, 0x2f, 0x63, 0x6f, 0x6c, 0x6c
        /*0042*/ 	.byte	0x65, 0x63, 0x74, 0x69, 0x76, 0x65, 0x2f, 0x73, 0x6d, 0x39, 0x30, 0x5f, 0x6d, 0x6d, 0x61, 0x5f
        /*0052*/ 	.byte	0x74, 0x6d, 0x61, 0x5f, 0x67, 0x6d, 0x6d, 0x61, 0x5f, 0x73, 0x73, 0x5f, 0x77, 0x61, 0x72, 0x70
        /*0062*/ 	.byte	0x73, 0x70, 0x65, 0x63, 0x69, 0x61, 0x6c, 0x69, 0x7a, 0x65, 0x64, 0x2e, 0x68, 0x70, 0x70, 0x00
	.type		__unnamed_1,@object
	.size		__unnamed_1,(.L_0 - __unnamed_1)
__unnamed_1:
        /*0072*/ 	.byte	0x76, 0x6f, 0x69, 0x64, 0x20, 0x63, 0x75, 0x74, 0x6c, 0x61, 0x73, 0x73, 0x3a, 0x3a, 0x67, 0x65
        /* <DEDUP_REMOVED lines=180> */
        /*0bc2*/ 	.byte	0x74, 0x69, 0x74, 0x79, 0x5d, 0x00
.L_0:


//--------------------- .nv.shared._ZN7cutlass13device_kernelINS_4gemm6kernel13GemmUniversalIN4cute5tupleIJiiiiEEENS1_10collective13CollectiveMmaINS1_34MainloopSm90TmaGmmaWarpSpecializedILi9ENS5_IJNS4_1CILi2EEENSA_ILi1EEESC_EEENS1_35KernelTmaWarpSpecializedCooperativeEEENS5_IJNSA_ILi128EEENSA_ILi256EEENSA_ILi32EEEEEENS_6half_tENS5_IJlSC_lEEESK_SL_NS4_8TiledMMAINS4_8MMA_AtomIJNS4_4SM904GMMA26MMA_64x256x16_F32F16F16_SSILNSP_5MajorE0ELSR_0ELNSP_7ScaleInE1ELSS_1EEEEEENS4_6LayoutISD_NS5_IJSC_NSA_ILi0EEESW_EEEEENS5_IJNS4_10UnderscoreESZ_SZ_EEEEENS4_13SM90_TMA_LOADENS4_14ComposedLayoutINS4_7SwizzleILi2ELi4ELi3EEENS4_18smem_ptr_flag_bitsILi16EEENSV_INS5_IJNSA_ILi8EEESI_EEENS5_IJSI_SC_EEEEEEEvNS4_8identityENS4_23SM90_TMA_LOAD_MULTICASTES1C_vS1D_EENS_8epilogue10collective6detail29Sm90TmaWarpSpecializedAdapterINS1H_15DefaultEpilogueISK_SL_SL_NS1G_6thread17LinearCombinationISK_Li1EffLNS1L_9ScaleType4KindE0ELNS_15FloatRoundStyleE2ESK_EENS1_15EpilogueDefaultEEEEEvvEEEEvNT_6ParamsE --------------------------
	.section	.nv.shared._ZN7cutlass13device_kernelINS_4gemm6kernel13GemmUniversalIN4cute5tupleIJiiiiEEENS1_10collective13CollectiveMmaINS1_34MainloopSm90TmaGmmaWarpSpecializedILi9ENS5_IJNS4_1CILi2EEENSA_ILi1EEESC_EEENS1_35KernelTmaWarpSpecializedCooperativeEEENS5_IJNSA_ILi128EEENSA_ILi256EEENSA_ILi32EEEEEENS_6half_tENS5_IJlSC_lEEESK_SL_NS4_8TiledMMAINS4_8MMA_AtomIJNS4_4SM904GMMA26MMA_64x256x16_F32F16F16_SSILNSP_5MajorE0ELSR_0ELNSP_7ScaleInE1ELSS_1EEEEEENS4_6LayoutISD_NS5_IJSC_NSA_ILi0EEESW_EEEEENS5_IJNS4_10UnderscoreESZ_SZ_EEEEENS4_13SM90_TMA_LOADENS4_14ComposedLayoutINS4_7SwizzleILi2ELi4ELi3EEENS4_18smem_ptr_flag_bitsILi16EEENSV_INS5_IJNSA_ILi8EEESI_EEENS5_IJSI_SC_EEEEEEEvNS4_8identityENS4_23SM90_TMA_LOAD_MULTICASTES1C_vS1D_EENS_8epilogue10collective6detail29Sm90TmaWarpSpecializedAdapterINS1H_15DefaultEpilogueISK_SL_SL_NS1G_6thread17LinearCombinationISK_Li1EffLNS1L_9ScaleType4KindE0ELNS_15FloatRoundStyleE2ESK_EENS1_15EpilogueDefaultEEEEEvvEEEEvNT_6ParamsE,"aw",@nobits
	.sectionflags	@""
	.align	16
	.zero		1024


//--------------------- .nv.shared.reserved.0     --------------------------
	.section	.nv.shared.reserved.0,"aw",@nobits
	.weak		__nv_reservedSMEM_offset_0_alias
	.size		__nv_reservedSMEM_offset_0_alias, 0, 0
	.other		__nv_reservedSMEM_offset_0_alias,@"STO_CUDA_RESERVED_SHARED STV_DEFAULT"
__nv_reservedSMEM_offset_0_alias:
	.zero		0


//--------------------- .nv.global                --------------------------
	.section	.nv.global,"aw",@nobits
.nv.global:
	.type		_ZN39_INTERNAL_a7371a5f_4_k_cu_8bca5bed_34974cute1_E,@object
	.size		_ZN39_INTERNAL_a7371a5f_4_k_cu_8bca5bed_34974cute1_E,(_ZN39_INTERNAL_a7371a5f_4_k_cu_8bca5bed_34974cuda3std3__45__cpo6cbeginE - _ZN39_INTERNAL_a7371a5f_4_k_cu_8bca5bed_34974cute1_E)
_ZN39_INTERNAL_a7371a5f_4_k_cu_8bca5bed_34974cute1_E:
	.zero		1
	.type		_ZN39_INTERNAL_a7371a5f_4_k_cu_8bca5bed_34974cuda3std3__45__cpo6cbeginE,@object
	.size		_ZN39_INTERNAL_a7371a5f_4_k_cu_8bca5bed_34974cuda3std3__45__cpo6cbeginE,(_ZN39_INTERNAL_a7371a5f_4_k_cu_8bca5bed_34974cuda3std3__48in_placeE - _ZN39_INTERNAL_a7371a5f_4_k_cu_8bca5bed_34974cuda3std3__45__cpo6cbeginE)
_ZN39_INTERNAL_a7371a5f_4_k_cu_8bca5bed_34974cuda3std3__45__cpo6cbeginE:
	.zero		1
	.type		_ZN39_INTERNAL_a7371a5f_4_k_cu_8bca5bed_34974cuda3std3__48in_placeE,@object
	.size		_ZN39_INTERNAL_a7371a5f_4_k_cu_8bca5bed_34974cuda3std3__48in_placeE,(_ZN39_INTERNAL_a7371a5f_4_k_cu_8bca5bed_34974cuda3std6ranges3__45__cpo9iter_moveE - _ZN39_INTERNAL_a7371a5f_4_k_cu_8bca5bed_34974cuda3std3__48in_placeE)
_ZN39_INTERNAL_a7371a5f_4_k_cu_8bca5bed_34974cuda3std3__48in_placeE:
	.zero		1
	.type		_ZN39_INTERNAL_a7371a5f_4_k_cu_8bca5bed_34974cuda3std6ranges3__45__cpo9iter_moveE,@object
	.size		_ZN39_INTERNAL_a7371a5f_4_k_cu_8bca5bed_34974cuda3std6ranges3__45__cpo9iter_moveE,(_ZN39_INTERNAL_a7371a5f_4_k_cu_8bca5bed_34974cuda3std3__45__cpo5beginE - _ZN39_INTERNAL_a7371a5f_4_k_cu_8bca5bed_34974cuda3std6ranges3__45__cpo9iter_moveE)
_ZN39_INTERNAL_a7371a5f_4_k_cu_8bca5bed_34974cuda3std6ranges3__45__cpo9iter_moveE:
	.zero		1
	.type		_ZN39_INTERNAL_a7371a5f_4_k_cu_8bca5bed_34974cuda3std3__45__cpo5beginE,@object
	.size		_ZN39_INTERNAL_a7371a5f_4_k_cu_8bca5bed_34974cuda3std3__45__cpo5beginE,(_ZN39_INTERNAL_a7371a5f_4_k_cu_8bca5bed_34974cuda3std3__441_GLOBAL__N__a7371a5f_4_k_cu_8bca5bed_34976ignoreE - _ZN39_INTERNAL_a7371a5f_4_k_cu_8bca5bed_34974cuda3std3__45__cpo5beginE)
_ZN39_INTERNAL_a7371a5f_4_k_cu_8bca5bed_34974cuda3std3__45__cpo5beginE:
	.zero		1
	.type		_ZN39_INTERNAL_a7371a5f_4_k_cu_8bca5bed_34974cuda3std3__441_GLOBAL__N__a7371a5f_4_k_cu_8bca5bed_34976ignoreE,@object
	.size		_ZN39_INTERNAL_a7371a5f_4_k_cu_8bca5bed_34974cuda3std3__441_GLOBAL__N__a7371a5f_4_k_cu_8bca5bed_34976ignoreE,(_ZN39_INTERNAL_a7371a5f_4_k_cu_8bca5bed_34974cute7productE - _ZN39_INTERNAL_a7371a5f_4_k_cu_8bca5bed_34974cuda3std3__441_GLOBAL__N__a7371a5f_4_k_cu_8bca5bed_34976ignoreE)
_ZN39_INTERNAL_a7371a5f_4_k_cu_8bca5bed_34974cuda3std3__441_GLOBAL__N__a7371a5f_4_k_cu_8bca5bed_34976ignoreE:
	.zero		1
	.type		_ZN39_INTERNAL_a7371a5f_4_k_cu_8bca5bed_34974cute7productE,@object
	.size		_ZN39_INTERNAL_a7371a5f_4_k_cu_8bca5bed_34974cute7productE,(_ZN39_INTERNAL_a7371a5f_4_k_cu_8bca5bed_34974cuda3std3__45__cpo3endE - _ZN39_INTERNAL_a7371a5f_4_k_cu_8bca5bed_34974cute7productE)
_ZN39_INTERNAL_a7371a5f_4_k_cu_8bca5bed_34974cute7productE:
	.zero		1
	.type		_ZN39_INTERNAL_a7371a5f_4_k_cu_8bca5bed_34974cuda3std3__45__cpo3endE,@object
	.size		_ZN39_INTERNAL_a7371a5f_4_k_cu_8bca5bed_34974cuda3std3__45__cpo3endE,(_ZN39_INTERNAL_a7371a5f_4_k_cu_8bca5bed_34974cuda3std3__419piecewise_constructE - _ZN39_INTERNAL_a7371a5f_4_k_cu_8bca5bed_34974cuda3std3__45__cpo3endE)
_ZN39_INTERNAL_a7371a5f_4_k_cu_8bca5bed_34974cuda3std3__45__cpo3endE:
	.zero		1
	.type		_ZN39_INTERNAL_a7371a5f_4_k_cu_8bca5bed_34974cuda3std3__419piecewise_constructE,@object
	.size		_ZN39_INTERNAL_a7371a5f_4_k_cu_8bca5bed_34974cuda3std3__419piecewise_constructE,(_ZN39_INTERNAL_a7371a5f_4_k_cu_8bca5bed_34974cuda3std3__45__cpo4cendE - _ZN39_INTERNAL_a7371a5f_4_k_cu_8bca5bed_34974cuda3std3__419piecewise_constructE)
_ZN39_INTERNAL_a7371a5f_4_k_cu_8bca5bed_34974cuda3std3__419piecewise_constructE:
	.zero		1
	.type		_ZN39_INTERNAL_a7371a5f_4_k_cu_8bca5bed_34974cuda3std3__45__cpo4cendE,@object
	.size		_ZN39_INTERNAL_a7371a5f_4_k_cu_8bca5bed_34974cuda3std3__45__cpo4cendE,(_ZN39_INTERNAL_a7371a5f_4_k_cu_8bca5bed_34974cuda3std6ranges3__45__cpo4swapE - _ZN39_INTERNAL_a7371a5f_4_k_cu_8bca5bed_34974cuda3std3__45__cpo4cendE)
_ZN39_INTERNAL_a7371a5f_4_k_cu_8bca5bed_34974cuda3std3__45__cpo4cendE:
	.zero		1
	.type		_ZN39_INTERNAL_a7371a5f_4_k_cu_8bca5bed_34974cuda3std6ranges3__45__cpo4swapE,@object
	.size		_ZN39_INTERNAL_a7371a5f_4_k_cu_8bca5bed_34974cuda3std6ranges3__45__cpo4swapE,(.L_8 - _ZN39_INTERNAL_a7371a5f_4_k_cu_8bca5bed_34974cuda3std6ranges3__45__cpo4swapE)
_ZN39_INTERNAL_a7371a5f_4_k_cu_8bca5bed_34974cuda3std6ranges3__45__cpo4swapE:
	.zero		1
.L_8:


//--------------------- .nv.constant0._ZN7cutlass13device_kernelINS_4gemm6kernel13GemmUniversalIN4cute5tupleIJiiiiEEENS1_10collective13CollectiveMmaINS1_34MainloopSm90TmaGmmaWarpSpecializedILi9ENS5_IJNS4_1CILi2EEENSA_ILi1EEESC_EEENS1_35KernelTmaWarpSpecializedCooperativeEEENS5_IJNSA_ILi128EEENSA_ILi256EEENSA_ILi32EEEEEENS_6half_tENS5_IJlSC_lEEESK_SL_NS4_8TiledMMAINS4_8MMA_AtomIJNS4_4SM904GMMA26MMA_64x256x16_F32F16F16_SSILNSP_5MajorE0ELSR_0ELNSP_7ScaleInE1ELSS_1EEEEEENS4_6LayoutISD_NS5_IJSC_NSA_ILi0EEESW_EEEEENS5_IJNS4_10UnderscoreESZ_SZ_EEEEENS4_13SM90_TMA_LOADENS4_14ComposedLayoutINS4_7SwizzleILi2ELi4ELi3EEENS4_18smem_ptr_flag_bitsILi16EEENSV_INS5_IJNSA_ILi8EEESI_EEENS5_IJSI_SC_EEEEEEEvNS4_8identityENS4_23SM90_TMA_LOAD_MULTICASTES1C_vS1D_EENS_8epilogue10collective6detail29Sm90TmaWarpSpecializedAdapterINS1H_15DefaultEpilogueISK_SL_SL_NS1G_6thread17LinearCombinationISK_Li1EffLNS1L_9ScaleType4KindE0ELNS_15FloatRoundStyleE2ESK_EENS1_15EpilogueDefaultEEEEEvvEEEEvNT_6ParamsE --------------------------
	.section	.nv.constant0._ZN7cutlass13device_kernelINS_4gemm6kernel13GemmUniversalIN4cute5tupleIJiiiiEEENS1_10collective13CollectiveMmaINS1_34MainloopSm90TmaGmmaWarpSpecializedILi9ENS5_IJNS4_1CILi2EEENSA_ILi1EEESC_EEENS1_35KernelTmaWarpSpecializedCooperativeEEENS5_IJNSA_ILi128EEENSA_ILi256EEENSA_ILi32EEEEEENS_6half_tENS5_IJlSC_lEEESK_SL_NS4_8TiledMMAINS4_8MMA_AtomIJNS4_4SM904GMMA26MMA_64x256x16_F32F16F16_SSILNSP_5MajorE0ELSR_0ELNSP_7ScaleInE1ELSS_1EEEEEENS4_6LayoutISD_NS5_IJSC_NSA_ILi0EEESW_EEEEENS5_IJNS4_10UnderscoreESZ_SZ_EEEEENS4_13SM90_TMA_LOADENS4_14ComposedLayoutINS4_7SwizzleILi2ELi4ELi3EEENS4_18smem_ptr_flag_bitsILi16EEENSV_INS5_IJNSA_ILi8EEESI_EEENS5_IJSI_SC_EEEEEEEvNS4_8identityENS4_23SM90_TMA_LOAD_MULTICASTES1C_vS1D_EENS_8epilogue10collective6detail29Sm90TmaWarpSpecializedAdapterINS1H_15DefaultEpilogueISK_SL_SL_NS1G_6thread17LinearCombinationISK_Li1EffLNS1L_9ScaleType4KindE0ELNS_15FloatRoundStyleE2ESK_EENS1_15EpilogueDefaultEEEEEvvEEEEvNT_6ParamsE,"a",@progbits
	.sectionflags	@""
	.align	4
.nv.constant0._ZN7cutlass13device_kernelINS_4gemm6kernel13GemmUniversalIN4cute5tupleIJiiiiEEENS1_10collective13CollectiveMmaINS1_34MainloopSm90TmaGmmaWarpSpecializedILi9ENS5_IJNS4_1CILi2EEENSA_ILi1EEESC_EEENS1_35KernelTmaWarpSpecializedCooperativeEEENS5_IJNSA_ILi128EEENSA_ILi256EEENSA_ILi32EEEEEENS_6half_tENS5_IJlSC_lEEESK_SL_NS4_8TiledMMAINS4_8MMA_AtomIJNS4_4SM904GMMA26MMA_64x256x16_F32F16F16_SSILNSP_5MajorE0ELSR_0ELNSP_7ScaleInE1ELSS_1EEEEEENS4_6LayoutISD_NS5_IJSC_NSA_ILi0EEESW_EEEEENS5_IJNS4_10UnderscoreESZ_SZ_EEEEENS4_13SM90_TMA_LOADENS4_14ComposedLayoutINS4_7SwizzleILi2ELi4ELi3EEENS4_18smem_ptr_flag_bitsILi16EEENSV_INS5_IJNSA_ILi8EEESI_EEENS5_IJSI_SC_EEEEEEEvNS4_8identityENS4_23SM90_TMA_LOAD_MULTICASTES1C_vS1D_EENS_8epilogue10collective6detail29Sm90TmaWarpSpecializedAdapterINS1H_15DefaultEpilogueISK_SL_SL_NS1G_6thread17LinearCombinationISK_Li1EffLNS1L_9ScaleType4KindE0ELNS_15FloatRoundStyleE2ESK_EENS1_15EpilogueDefaultEEEEEvvEEEEvNT_6ParamsE:
	.zero		1664


//--------------------- SYMBOLS --------------------------

	.type		.nv.reservedSmem.offset0,@object
	.size		.nv.reservedSmem.offset0,0x4
	.type		__assertfail,@function
